	.target	sm_100a

	.elftype	@"ET_EXEC"


//--------------------- .note.nv.tkinfo           --------------------------
	.section	.note.nv.tkinfo,"",@"SHT_NOTE"
	.sectionflags	@"SHF_NOTE_NV_TKINFO"
	.tkinfo
        /*0018*/ 	.word	0x00000002
        /*0030*/ 	.string	""
        /*0030*/ 	.string	"ptxas"
        /*0030*/ 	.string	"Cuda compilation tools, release 13.0, V13.0.88"
        /*0030*/ 	.string	"Build cuda_13.0.r13.0/compiler.36424714_0"
        /*0030*/ 	.string	"-arch sm_100a -m 64 "



//--------------------- .note.nv.cuinfo           --------------------------
	.section	.note.nv.cuinfo,"",@"SHT_NOTE"
	.sectionflags	@"SHF_NOTE_NV_CUINFO"
        /*0018*/ 	.short	0x0002
        /*001a*/ 	.short	0x0064
        /*001c*/ 	.short	0x0082
	.zero		2


//--------------------- .nv.info                  --------------------------
	.section	.nv.info,"",@"SHT_CUDA_INFO"
	.align	4


	//----- nvinfo : EIATTR_REGCOUNT
	.align		4
        /*0000*/ 	.byte	0x04, 0x2f
        /*0002*/ 	.short	(.L_19 - .L_18)
	.align		4
.L_18:
        /*0004*/ 	.word	index@(_ZN7cutlass13device_kernelINS_4gemm6kernel13GemmUniversalIN4cute5tupleIJiiiiEEENS1_10collective13CollectiveMmaINS1_35MainloopSm100TmaUmmaWarpSpecializedILi27ELi2ELi4ENS5_IJNS4_1CILi1EEESB_SB_EEEEENS5_IJNSA_ILi64EEESE_SE_EEEaNS5_IJlSB_lEEEaNS5_IJSB_llEEENS4_8TiledMMAINS4_8MMA_AtomIJNS4_15SM100_MMA_S8_SSIaaiLi64ELi64ELNS4_4UMMA5MajorE0ELSM_1ELNSL_8SaturateE0EEEEEENS4_6LayoutISC_NS5_IJNSA_ILi0EEESR_SR_EEEEENS5_IJNS4_10UnderscoreESU_SU_EEEEENS4_13SM90_TMA_LOADENS4_14ComposedLayoutINS4_7SwizzleILi2ELi4ELi3EEENS4_18smem_ptr_flag_bitsILi8EEENSQ_INS5_IJNSA_ILi8EEESE_EEENS5_IJSE_SB_EEEEEEEvNS4_8identityESX_NSY_IS10_S12_NSQ_INS5_IJSE_S13_EEENS5_IJSB_SE_EEEEEEEvS18_EENS_8epilogue10collective18CollectiveEpilogueINS1E_23Sm100TmaWarpSpecializedILi1ELi1ELi32ELb0ELb0EEEJSF_NS5_IJNSQ_ISE_SB_EES1J_EEEaSG_aSG_NS1E_6fusion15FusionCallbacksIS1I_NS1L_17LinearCombinationIaiaiLNS_15FloatRoundStyleE2EEESF_S1K_JEEENS4_5SM1004TMEM4LOAD26SM100_TMEM_LOAD_16dp32b32xESX_S17_NS4_39AutoVectorizingCopyWithAssumedAlignmentILi128EEENS4_14SM90_TMA_STOREES17_S1W_S1W_EEEvvEEEEvNT_6ParamsE)
        /*0008*/ 	.word	0x0000007b


	//----- nvinfo : EIATTR_FRAME_SIZE
	.align		4
.L_19:
        /*000c*/ 	.byte	0x04, 0x11
        /*000e*/ 	.short	(.L_21 - .L_20)
	.align		4
.L_20:
        /*0010*/ 	.word	index@($__internal_2_$__cuda_sm10x_tcgen05_guardrail_trap_unallocated_columns_being_dealloced)
        /*0014*/ 	.word	0x00000000


	//----- nvinfo : EIATTR_FRAME_SIZE
	.align		4
.L_21:
        /*0018*/ 	.byte	0x04, 0x11
        /*001a*/ 	.short	(.L_23 - .L_22)
	.align		4
.L_22:
        /*001c*/ 	.word	index@($__internal_1_$__cuda_sm10x_tcgen05_guardrail_trap_phase_invalid_during_alloc)
        /*0020*/ 	.word	0x00000000


	//----- nvinfo : EIATTR_FRAME_SIZE
	.align		4
.L_23:
        /*0024*/ 	.byte	0x04, 0x11
        /*0026*/ 	.short	(.L_25 - .L_24)
	.align		4
.L_24:
        /*0028*/ 	.word	index@($__internal_0_$__cuda_sm10x_tcgen05_guardrail_trap_col_being_dealloced_not_returned_by_alloc)
        /*002c*/ 	.word	0x00000000


	//----- nvinfo : EIATTR_FRAME_SIZE
	.align		4
.L_25:
        /*0030*/ 	.byte	0x04, 0x11
        /*0032*/ 	.short	(.L_27 - .L_26)
	.align		4
.L_26:
        /*0034*/ 	.word	index@(_ZN7cutlass13device_kernelINS_4gemm6kernel13GemmUniversalIN4cute5tupleIJiiiiEEENS1_10collective13CollectiveMmaINS1_35MainloopSm100TmaUmmaWarpSpecializedILi27ELi2ELi4ENS5_IJNS4_1CILi1EEESB_SB_EEEEENS5_IJNSA_ILi64EEESE_SE_EEEaNS5_IJlSB_lEEEaNS5_IJSB_llEEENS4_8TiledMMAINS4_8MMA_AtomIJNS4_15SM100_MMA_S8_SSIaaiLi64ELi64ELNS4_4UMMA5MajorE0ELSM_1ELNSL_8SaturateE0EEEEEENS4_6LayoutISC_NS5_IJNSA_ILi0EEESR_SR_EEEEENS5_IJNS4_10UnderscoreESU_SU_EEEEENS4_13SM90_TMA_LOADENS4_14ComposedLayoutINS4_7SwizzleILi2ELi4ELi3EEENS4_18smem_ptr_flag_bitsILi8EEENSQ_INS5_IJNSA_ILi8EEESE_EEENS5_IJSE_SB_EEEEEEEvNS4_8identityESX_NSY_IS10_S12_NSQ_INS5_IJSE_S13_EEENS5_IJSB_SE_EEEEEEEvS18_EENS_8epilogue10collective18CollectiveEpilogueINS1E_23Sm100TmaWarpSpecializedILi1ELi1ELi32ELb0ELb0EEEJSF_NS5_IJNSQ_ISE_SB_EES1J_EEEaSG_aSG_NS1E_6fusion15FusionCallbacksIS1I_NS1L_17LinearCombinationIaiaiLNS_15FloatRoundStyleE2EEESF_S1K_JEEENS4_5SM1004TMEM4LOAD26SM100_TMEM_LOAD_16dp32b32xESX_S17_NS4_39AutoVectorizingCopyWithAssumedAlignmentILi128EEENS4_14SM90_TMA_STOREES17_S1W_S1W_EEEvvEEEEvNT_6ParamsE)
        /*0038*/ 	.word	0x00000000


	//----- nvinfo : EIATTR_MIN_STACK_SIZE
	.align		4
.L_27:
        /*003c*/ 	.byte	0x04, 0x12
        /*003e*/ 	.short	(.L_29 - .L_28)
	.align		4
.L_28:
        /*0040*/ 	.word	index@(_ZN7cutlass13device_kernelINS_4gemm6kernel13GemmUniversalIN4cute5tupleIJiiiiEEENS1_10collective13CollectiveMmaINS1_35MainloopSm100TmaUmmaWarpSpecializedILi27ELi2ELi4ENS5_IJNS4_1CILi1EEESB_SB_EEEEENS5_IJNSA_ILi64EEESE_SE_EEEaNS5_IJlSB_lEEEaNS5_IJSB_llEEENS4_8TiledMMAINS4_8MMA_AtomIJNS4_15SM100_MMA_S8_SSIaaiLi64ELi64ELNS4_4UMMA5MajorE0ELSM_1ELNSL_8SaturateE0EEEEEENS4_6LayoutISC_NS5_IJNSA_ILi0EEESR_SR_EEEEENS5_IJNS4_10UnderscoreESU_SU_EEEEENS4_13SM90_TMA_LOADENS4_14ComposedLayoutINS4_7SwizzleILi2ELi4ELi3EEENS4_18smem_ptr_flag_bitsILi8EEENSQ_INS5_IJNSA_ILi8EEESE_EEENS5_IJSE_SB_EEEEEEEvNS4_8identityESX_NSY_IS10_S12_NSQ_INS5_IJSE_S13_EEENS5_IJSB_SE_EEEEEEEvS18_EENS_8epilogue10collective18CollectiveEpilogueINS1E_23Sm100TmaWarpSpecializedILi1ELi1ELi32ELb0ELb0EEEJSF_NS5_IJNSQ_ISE_SB_EES1J_EEEaSG_aSG_NS1E_6fusion15FusionCallbacksIS1I_NS1L_17LinearCombinationIaiaiLNS_15FloatRoundStyleE2EEESF_S1K_JEEENS4_5SM1004TMEM4LOAD26SM100_TMEM_LOAD_16dp32b32xESX_S17_NS4_39AutoVectorizingCopyWithAssumedAlignmentILi128EEENS4_14SM90_TMA_STOREES17_S1W_S1W_EEEvvEEEEvNT_6ParamsE)
        /*0044*/ 	.word	0x00000000
.L_29:


//--------------------- .nv.compat                --------------------------
	.section	.nv.compat,"",@"SHT_CUDA_COMPAT_INFO"
	.align	4
        /*0000*/ 	.byte	0x02, 0x09, 0x01, 0x00, 0x02, 0x02, 0x03, 0x00, 0x02, 0x05, 0x06, 0x00, 0x03, 0x07, 0x01, 0x01
        /*0010*/ 	.byte	0x02, 0x03, 0x01, 0x00, 0x02, 0x06, 0x01, 0x00, 0x04, 0x0b, 0x08, 0x00, 0x01, 0x00, 0x00, 0x00
        /*0020*/ 	.byte	0x00, 0x00, 0x00, 0x00


//--------------------- .nv.info._ZN7cutlass13device_kernelINS_4gemm6kernel13GemmUniversalIN4cute5tupleIJiiiiEEENS1_10collective13CollectiveMmaINS1_35MainloopSm100TmaUmmaWarpSpecializedILi27ELi2ELi4ENS5_IJNS4_1CILi1EEESB_SB_EEEEENS5_IJNSA_ILi64EEESE_SE_EEEaNS5_IJlSB_lEEEaNS5_IJSB_llEEENS4_8TiledMMAINS4_8MMA_AtomIJNS4_15SM100_MMA_S8_SSIaaiLi64ELi64ELNS4_4UMMA5MajorE0ELSM_1ELNSL_8SaturateE0EEEEEENS4_6LayoutISC_NS5_IJNSA_ILi0EEESR_SR_EEEEENS5_IJNS4_10UnderscoreESU_SU_EEEEENS4_13SM90_TMA_LOADENS4_14ComposedLayoutINS4_7SwizzleILi2ELi4ELi3EEENS4_18smem_ptr_flag_bitsILi8EEENSQ_INS5_IJNSA_ILi8EEESE_EEENS5_IJSE_SB_EEEEEEEvNS4_8identityESX_NSY_IS10_S12_NSQ_INS5_IJSE_S13_EEENS5_IJSB_SE_EEEEEEEvS18_EENS_8epilogue10collective18CollectiveEpilogueINS1E_23Sm100TmaWarpSpecializedILi1ELi1ELi32ELb0ELb0EEEJSF_NS5_IJNSQ_ISE_SB_EES1J_EEEaSG_aSG_NS1E_6fusion15FusionCallbacksIS1I_NS1L_17LinearCombinationIaiaiLNS_15FloatRoundStyleE2EEESF_S1K_JEEENS4_5SM1004TMEM4LOAD26SM100_TMEM_LOAD_16dp32b32xESX_S17_NS4_39AutoVectorizingCopyWithAssumedAlignmentILi128EEENS4_14SM90_TMA_STOREES17_S1W_S1W_EEEvvEEEEvNT_6ParamsE --------------------------
	.section	.nv.info._ZN7cutlass13device_kernelINS_4gemm6kernel13GemmUniversalIN4cute5tupleIJiiiiEEENS1_10collective13CollectiveMmaINS1_35MainloopSm100TmaUmmaWarpSpecializedILi27ELi2ELi4ENS5_IJNS4_1CILi1EEESB_SB_EEEEENS5_IJNSA_ILi64EEESE_SE_EEEaNS5_IJlSB_lEEEaNS5_IJSB_llEEENS4_8TiledMMAINS4_8MMA_AtomIJNS4_15SM100_MMA_S8_SSIaaiLi64ELi64ELNS4_4UMMA5MajorE0ELSM_1ELNSL_8SaturateE0EEEEEENS4_6LayoutISC_NS5_IJNSA_ILi0EEESR_SR_EEEEENS5_IJNS4_10UnderscoreESU_SU_EEEEENS4_13SM90_TMA_LOADENS4_14ComposedLayoutINS4_7SwizzleILi2ELi4ELi3EEENS4_18smem_ptr_flag_bitsILi8EEENSQ_INS5_IJNSA_ILi8EEESE_EEENS5_IJSE_SB_EEEEEEEvNS4_8identityESX_NSY_IS10_S12_NSQ_INS5_IJSE_S13_EEENS5_IJSB_SE_EEEEEEEvS18_EENS_8epilogue10collective18CollectiveEpilogueINS1E_23Sm100TmaWarpSpecializedILi1ELi1ELi32ELb0ELb0EEEJSF_NS5_IJNSQ_ISE_SB_EES1J_EEEaSG_aSG_NS1E_6fusion15FusionCallbacksIS1I_NS1L_17LinearCombinationIaiaiLNS_15FloatRoundStyleE2EEESF_S1K_JEEENS4_5SM1004TMEM4LOAD26SM100_TMEM_LOAD_16dp32b32xESX_S17_NS4_39AutoVectorizingCopyWithAssumedAlignmentILi128EEENS4_14SM90_TMA_STOREES17_S1W_S1W_EEEvvEEEEvNT_6ParamsE,"",@"SHT_CUDA_INFO"
	.sectionflags	@""
	.align	4


	//----- nvinfo : EIATTR_CUDA_API_VERSION
	.align		4
        /*0000*/ 	.byte	0x04, 0x37
        /*0002*/ 	.short	(.L_31 - .L_30)
.L_30:
        /*0004*/ 	.word	0x00000082


	//----- nvinfo : EIATTR_KPARAM_INFO
	.align		4
.L_31:
        /*0008*/ 	.byte	0x04, 0x17
        /*000a*/ 	.short	(.L_33 - .L_32)
.L_32:
        /*000c*/ 	.word	0x00000000
        /*0010*/ 	.short	0x0000
        /*0012*/ 	.short	0x0000
        /*0014*/ 	.byte	0x00, 0xf0, 0x01, 0x20


	//----- nvinfo : EIATTR_AT_ENTRY_FRAGMENTS
	.align		4
.L_33:
        /*0018*/ 	.byte	0x04, 0x4f
        /*001a*/ 	.short	(.L_35 - .L_34)


	//   ....[0]....
.L_34:
        /*001c*/ 	.word	0x00000006


	//----- nvinfo : EIATTR_RESERVED_SMEM_USED
	.align		4
.L_35:
        /*0020*/ 	.byte	0x01, 0x41
	.zero		2


	//----- nvinfo : EIATTR_SPARSE_MMA_MASK
	.align		4
        /*0024*/ 	.byte	0x03, 0x50
        /*0026*/ 	.short	0x0000


	//----- nvinfo : EIATTR_TCGEN05_1CTA_USED
	.align		4
        /*0028*/ 	.byte	0x01, 0x51
	.zero		2


	//----- nvinfo : EIATTR_MAXREG_COUNT
	.align		4
        /*002c*/ 	.byte	0x03, 0x1b
        /*002e*/ 	.short	0x00ff


	//----- nvinfo : EIATTR_NUM_BARRIERS
	.align		4
        /*0030*/ 	.byte	0x02, 0x4c
        /*0032*/ 	.byte	0x07
	.zero		1


	//----- nvinfo : EIATTR_EXTERNS
	.align		4
        /*0034*/ 	.byte	0x04, 0x0f
        /*0036*/ 	.short	(.L_37 - .L_36)


	//   ....[0]....
	.align		4
.L_36:
        /*0038*/ 	.word	index@(__assertfail)


	//----- nvinfo : EIATTR_MERCURY_ISA_VERSION
	.align		4
.L_37:
        /*003c*/ 	.byte	0x03, 0x5f
        /*003e*/ 	.short	0x0101


	//----- nvinfo : EIATTR_INT_WARP_WIDE_INSTR_OFFSETS
	.align		4
        /*0040*/ 	.byte	0x04, 0x31
        /*0042*/ 	.short	(.L_39 - .L_38)


	//   ....[0]....
.L_38:
        /*0044*/ 	.word	0x00002070


	//   ....[1]....
        /*0048*/ 	.word	0x00004720


	//   ....[2]....
        /*004c*/ 	.word	0x00004740


	//   ....[3]....
        /*0050*/ 	.word	0x00004770


	//   ....[4]....
        /*0054*/ 	.word	0x00005180


	//   ....[5]....
        /*0058*/ 	.word	0x00005270


	//----- nvinfo : EIATTR_COOP_GROUP_MASK_REGIDS
	.align		4
.L_39:
        /*005c*/ 	.byte	0x04, 0x29
        /*005e*/ 	.short	(.L_41 - .L_40)


	//   ....[0]....
.L_40:
        /*0060*/ 	.word	0xffffffff


	//   ....[1]....
        /*0064*/ 	.word	0xffffffff


	//   ....[2]....
        /*0068*/ 	.word	0xffffffff


	//   ....[3]....
        /*006c*/ 	.word	0xffffffff


	//   ....[4]....
        /*0070*/ 	.word	0xffffffff


	//   ....[5]....
        /*0074*/ 	.word	0xffffffff


	//   ....[6]....
        /*0078*/ 	.word	0xffffffff


	//   ....[7]....
        /*007c*/ 	.word	0xffffffff


	//   ....[8]....
        /*0080*/ 	.word	0xffffffff


	//   ....[9]....
        /*0084*/ 	.word	0xffffffff


	//   ....[10]....
        /*0088*/ 	.word	0xffffffff


	//   ....[11]....
        /*008c*/ 	.word	0xffffffff


	//   ....[12]....
        /*0090*/ 	.word	0xffffffff


	//----- nvinfo : EIATTR_COOP_GROUP_INSTR_OFFSETS
	.align		4
.L_41:
        /*0094*/ 	.byte	0x04, 0x28
        /*0096*/ 	.short	(.L_43 - .L_42)


	//   ....[0]....
.L_42:
        /*0098*/ 	.word	0x00000090


	//   ....[1]....
        /*009c*/ 	.word	0x000004d0


	//   ....[2]....
        /*00a0*/ 	.word	0x00000950


	//   ....[3]....
        /*00a4*/ 	.word	0x00000a90


	//   ....[4]....
        /*00a8*/ 	.word	0x00000b90


	//   ....[5]....
        /*00ac*/ 	.word	0x00000d00


	//   ....[6]....
        /*00b0*/ 	.word	0x00000ea0


	//   ....[7]....
        /*00b4*/ 	.word	0x00001f50


	//   ....[8]....
        /*00b8*/ 	.word	0x00003a20


	//   ....[9]....
        /*00bc*/ 	.word	0x00003c30


	//   ....[10]....
        /*00c0*/ 	.word	0x00003c60


	//   ....[11]....
        /*00c4*/ 	.word	0x00004600


	//   ....[12]....
        /*00c8*/ 	.word	0x00004830


	//----- nvinfo : EIATTR_VRC_CTA_INIT_COUNT
	.align		4
.L_43:
        /*00cc*/ 	.byte	0x02, 0x4a
        /*00ce*/ 	.byte	0x80
	.zero		1


	//----- nvinfo : EIATTR_SYSCALL_OFFSETS
	.align		4
        /*00d0*/ 	.byte	0x04, 0x46
        /*00d2*/ 	.short	(.L_45 - .L_44)


	//   ....[0]....
.L_44:
        /*00d4*/ 	.word	0x00005c90


	//   ....[1]....
        /*00d8*/ 	.word	0x00005dd0


	//   ....[2]....
        /*00dc*/ 	.word	0x00006530


	//----- nvinfo : EIATTR_MBARRIER_INSTR_OFFSETS
	.align		4
.L_45:
        /*00e0*/ 	.byte	0x04, 0x39
        /*00e2*/ 	.short	(.L_47 - .L_46)


	//   ....[0]....
.L_46:
        /*00e4*/ 	.word	0x000005d0
        /*00e8*/ 	.word	0x000000ff
        /*00ec*/ 	.word	0x00000000
        /*00f0*/ 	.short	0x0100
        /*00f2*/ 	.byte	0x05
	.zero		1


	//   ....[1]....
        /*00f4*/ 	.word	0x000005e0
        /*00f8*/ 	.word	0x000000ff
        /*00fc*/ 	.word	0x000000d8
        /*0100*/ 	.short	0x0100
        /*0102*/ 	.byte	0x05
	.zero		1


	//   ....[2]....
        /*0104*/ 	.word	0x000005f0
        /*0108*/ 	.word	0x000000ff
        /*010c*/ 	.word	0x00000008
        /*0110*/ 	.short	0x0100
        /*0112*/ 	.byte	0x05
	.zero		1


	//   ....[3]....
        /*0114*/ 	.word	0x00000600
        /*0118*/ 	.word	0x000000ff
        /*011c*/ 	.word	0x000000e0
        /*0120*/ 	.short	0x0100
        /*0122*/ 	.byte	0x05
	.zero		1


	//   ....[4]....
        /*0124*/ 	.word	0x00000610
        /*0128*/ 	.word	0x000000ff
        /*012c*/ 	.word	0x00000010
        /*0130*/ 	.short	0x0100
        /*0132*/ 	.byte	0x05
	.zero		1


	//   ....[5]....
        /*0134*/ 	.word	0x00000620
        /*0138*/ 	.word	0x000000ff
        /*013c*/ 	.word	0x000000e8
        /*0140*/ 	.short	0x0100
        /*0142*/ 	.byte	0x05
	.zero		1


	//   ....[6]....
        /*0144*/ 	.word	0x00000630
        /*0148*/ 	.word	0x000000ff
        /*014c*/ 	.word	0x00000018
        /*0150*/ 	.short	0x0100
        /*0152*/ 	.byte	0x05
	.zero		1


	//   ....[7]....
        /*0154*/ 	.word	0x00000640
        /*0158*/ 	.word	0x000000ff
        /*015c*/ 	.word	0x000000f0
        /*0160*/ 	.short	0x0100
        /*0162*/ 	.byte	0x05
	.zero		1


	//   ....[8]....
        /*0164*/ 	.word	0x00000650
        /*0168*/ 	.word	0x000000ff
        /*016c*/ 	.word	0x00000020
        /*0170*/ 	.short	0x0100
        /*0172*/ 	.byte	0x05
	.zero		1


	//   ....[9]....
        /*0174*/ 	.word	0x00000660
        /*0178*/ 	.word	0x000000ff
        /*017c*/ 	.word	0x000000f8
        /*0180*/ 	.short	0x0100
        /*0182*/ 	.byte	0x05
	.zero		1


	//   ....[10]....
        /*0184*/ 	.word	0x00000670
        /*0188*/ 	.word	0x000000ff
        /*018c*/ 	.word	0x00000028
        /*0190*/ 	.short	0x0100
        /*0192*/ 	.byte	0x05
	.zero		1


	//   ....[11]....
        /*0194*/ 	.word	0x00000680
        /*0198*/ 	.word	0x000000ff
        /*019c*/ 	.word	0x00000100
        /*01a0*/ 	.short	0x0100
        /*01a2*/ 	.byte	0x05
	.zero		1


	//   ....[12]....
        /*01a4*/ 	.word	0x00000690
        /*01a8*/ 	.word	0x000000ff
        /*01ac*/ 	.word	0x00000030
        /*01b0*/ 	.short	0x0100
        /*01b2*/ 	.byte	0x05
	.zero		1


	//   ....[13]....
        /*01b4*/ 	.word	0x000006a0
        /*01b8*/ 	.word	0x000000ff
        /*01bc*/ 	.word	0x00000108
        /*01c0*/ 	.short	0x0100
        /*01c2*/ 	.byte	0x05
	.zero		1


	//   ....[14]....
        /*01c4*/ 	.word	0x000006b0
        /*01c8*/ 	.word	0x000000ff
        /*01cc*/ 	.word	0x00000038
        /*01d0*/ 	.short	0x0100
        /*01d2*/ 	.byte	0x05
	.zero		1


	//   ....[15]....
        /*01d4*/ 	.word	0x000006c0
        /*01d8*/ 	.word	0x000000ff
        /*01dc*/ 	.word	0x00000110
        /*01e0*/ 	.short	0x0100
        /*01e2*/ 	.byte	0x05
	.zero		1


	//   ....[16]....
        /*01e4*/ 	.word	0x000006d0
        /*01e8*/ 	.word	0x000000ff
        /*01ec*/ 	.word	0x00000040
        /*01f0*/ 	.short	0x0100
        /*01f2*/ 	.byte	0x05
	.zero		1


	//   ....[17]....
        /*01f4*/ 	.word	0x000006e0
        /*01f8*/ 	.word	0x000000ff
        /*01fc*/ 	.word	0x00000118
        /*0200*/ 	.short	0x0100
        /*0202*/ 	.byte	0x05
	.zero		1


	//   ....[18]....
        /*0204*/ 	.word	0x000006f0
        /*0208*/ 	.word	0x000000ff
        /*020c*/ 	.word	0x00000048
        /*0210*/ 	.short	0x0100
        /*0212*/ 	.byte	0x05
	.zero		1


	//   ....[19]....
        /*0214*/ 	.word	0x00000700
        /*0218*/ 	.word	0x000000ff
        /*021c*/ 	.word	0x00000120
        /*0220*/ 	.short	0x0100
        /*0222*/ 	.byte	0x05
	.zero		1


	//   ....[20]....
        /*0224*/ 	.word	0x00000710
        /*0228*/ 	.word	0x000000ff
        /*022c*/ 	.word	0x00000050
        /*0230*/ 	.short	0x0100
        /*0232*/ 	.byte	0x05
	.zero		1


	//   ....[21]....
        /*0234*/ 	.word	0x00000720
        /*0238*/ 	.word	0x000000ff
        /*023c*/ 	.word	0x00000128
        /*0240*/ 	.short	0x0100
        /*0242*/ 	.byte	0x05
	.zero		1


	//   ....[22]....
        /*0244*/ 	.word	0x00000730
        /*0248*/ 	.word	0x000000ff
        /*024c*/ 	.word	0x00000058
        /*0250*/ 	.short	0x0100
        /*0252*/ 	.byte	0x05
	.zero		1


	//   ....[23]....
        /*0254*/ 	.word	0x00000740
        /*0258*/ 	.word	0x000000ff
        /*025c*/ 	.word	0x00000130
        /*0260*/ 	.short	0x0100
        /*0262*/ 	.byte	0x05
	.zero		1


	//   ....[24]....
        /*0264*/ 	.word	0x00000750
        /*0268*/ 	.word	0x000000ff
        /*026c*/ 	.word	0x00000060
        /*0270*/ 	.short	0x0100
        /*0272*/ 	.byte	0x05
	.zero		1


	//   ....[25]....
        /*0274*/ 	.word	0x00000760
        /*0278*/ 	.word	0x000000ff
        /*027c*/ 	.word	0x00000138
        /*0280*/ 	.short	0x0100
        /*0282*/ 	.byte	0x05
	.zero		1


	//   ....[26]....
        /*0284*/ 	.word	0x00000770
        /*0288*/ 	.word	0x000000ff
        /*028c*/ 	.word	0x00000068
        /*0290*/ 	.short	0x0100
        /*0292*/ 	.byte	0x05
	.zero		1


	//   ....[27]....
        /*0294*/ 	.word	0x00000780
        /*0298*/ 	.word	0x000000ff
        /*029c*/ 	.word	0x00000140
        /*02a0*/ 	.short	0x0100
        /*02a2*/ 	.byte	0x05
	.zero		1


	//   ....[28]....
        /*02a4*/ 	.word	0x00000790
        /*02a8*/ 	.word	0x000000ff
        /*02ac*/ 	.word	0x00000070
        /*02b0*/ 	.short	0x0100
        /*02b2*/ 	.byte	0x05
	.zero		1


	//   ....[29]....
        /*02b4*/ 	.word	0x000007a0
        /*02b8*/ 	.word	0x000000ff
        /*02bc*/ 	.word	0x00000148
        /*02c0*/ 	.short	0x0100
        /*02c2*/ 	.byte	0x05
	.zero		1


	//   ....[30]....
        /*02c4*/ 	.word	0x000007b0
        /*02c8*/ 	.word	0x000000ff
        /*02cc*/ 	.word	0x00000078
        /*02d0*/ 	.short	0x0100
        /*02d2*/ 	.byte	0x05
	.zero		1


	//   ....[31]....
        /*02d4*/ 	.word	0x000007c0
        /*02d8*/ 	.word	0x000000ff
        /*02dc*/ 	.word	0x00000150
        /*02e0*/ 	.short	0x0100
        /*02e2*/ 	.byte	0x05
	.zero		1


	//   ....[32]....
        /*02e4*/ 	.word	0x000007d0
        /*02e8*/ 	.word	0x000000ff
        /*02ec*/ 	.word	0x00000080
        /*02f0*/ 	.short	0x0100
        /*02f2*/ 	.byte	0x05
	.zero		1


	//   ....[33]....
        /*02f4*/ 	.word	0x000007e0
        /*02f8*/ 	.word	0x000000ff
        /*02fc*/ 	.word	0x00000158
        /*0300*/ 	.short	0x0100
        /*0302*/ 	.byte	0x05
	.zero		1


	//   ....[34]....
        /*0304*/ 	.word	0x000007f0
        /*0308*/ 	.word	0x000000ff
        /*030c*/ 	.word	0x00000088
        /*0310*/ 	.short	0x0100
        /*0312*/ 	.byte	0x05
	.zero		1


	//   ....[35]....
        /*0314*/ 	.word	0x00000800
        /*0318*/ 	.word	0x000000ff
        /*031c*/ 	.word	0x00000160
        /*0320*/ 	.short	0x0100
        /*0322*/ 	.byte	0x05
	.zero		1


	//   ....[36]....
        /*0324*/ 	.word	0x00000810
        /*0328*/ 	.word	0x000000ff
        /*032c*/ 	.word	0x00000090
        /*0330*/ 	.short	0x0100
        /*0332*/ 	.byte	0x05
	.zero		1


	//   ....[37]....
        /*0334*/ 	.word	0x00000820
        /*0338*/ 	.word	0x000000ff
        /*033c*/ 	.word	0x00000168
        /*0340*/ 	.short	0x0100
        /*0342*/ 	.byte	0x05
	.zero		1


	//   ....[38]....
        /*0344*/ 	.word	0x00000830
        /*0348*/ 	.word	0x000000ff
        /*034c*/ 	.word	0x00000098
        /*0350*/ 	.short	0x0100
        /*0352*/ 	.byte	0x05
	.zero		1


	//   ....[39]....
        /*0354*/ 	.word	0x00000840
        /*0358*/ 	.word	0x000000ff
        /*035c*/ 	.word	0x00000170
        /*0360*/ 	.short	0x0100
        /*0362*/ 	.byte	0x05
	.zero		1


	//   ....[40]....
        /*0364*/ 	.word	0x00000850
        /*0368*/ 	.word	0x000000ff
        /*036c*/ 	.word	0x000000a0
        /*0370*/ 	.short	0x0100
        /*0372*/ 	.byte	0x05
	.zero		1


	//   ....[41]....
        /*0374*/ 	.word	0x00000860
        /*0378*/ 	.word	0x000000ff
        /*037c*/ 	.word	0x00000178
        /*0380*/ 	.short	0x0100
        /*0382*/ 	.byte	0x05
	.zero		1


	//   ....[42]....
        /*0384*/ 	.word	0x00000870
        /*0388*/ 	.word	0x000000ff
        /*038c*/ 	.word	0x000000a8
        /*0390*/ 	.short	0x0100
        /*0392*/ 	.byte	0x05
	.zero		1


	//   ....[43]....
        /*0394*/ 	.word	0x00000880
        /*0398*/ 	.word	0x000000ff
        /*039c*/ 	.word	0x00000180
        /*03a0*/ 	.short	0x0100
        /*03a2*/ 	.byte	0x05
	.zero		1


	//   ....[44]....
        /*03a4*/ 	.word	0x00000890
        /*03a8*/ 	.word	0x000000ff
        /*03ac*/ 	.word	0x000000b0
        /*03b0*/ 	.short	0x0100
        /*03b2*/ 	.byte	0x05
	.zero		1


	//   ....[45]....
        /*03b4*/ 	.word	0x000008a0
        /*03b8*/ 	.word	0x000000ff
        /*03bc*/ 	.word	0x00000188
        /*03c0*/ 	.short	0x0100
        /*03c2*/ 	.byte	0x05
	.zero		1


	//   ....[46]....
        /*03c4*/ 	.word	0x000008b0
        /*03c8*/ 	.word	0x000000ff
        /*03cc*/ 	.word	0x000000b8
        /*03d0*/ 	.short	0x0100
        /*03d2*/ 	.byte	0x05
	.zero		1


	//   ....[47]....
        /*03d4*/ 	.word	0x000008c0
        /*03d8*/ 	.word	0x000000ff
        /*03dc*/ 	.word	0x00000190
        /*03e0*/ 	.short	0x0100
        /*03e2*/ 	.byte	0x05
	.zero		1


	//   ....[48]....
        /*03e4*/ 	.word	0x000008d0
        /*03e8*/ 	.word	0x000000ff
        /*03ec*/ 	.word	0x000000c0
        /*03f0*/ 	.short	0x0100
        /*03f2*/ 	.byte	0x05
	.zero		1


	//   ....[49]....
        /*03f4*/ 	.word	0x000008e0
        /*03f8*/ 	.word	0x000000ff
        /*03fc*/ 	.word	0x00000198
        /*0400*/ 	.short	0x0100
        /*0402*/ 	.byte	0x05
	.zero		1


	//   ....[50]....
        /*0404*/ 	.word	0x000008f0
        /*0408*/ 	.word	0x000000ff
        /*040c*/ 	.word	0x000000c8
        /*0410*/ 	.short	0x0100
        /*0412*/ 	.byte	0x05
	.zero		1


	//   ....[51]....
        /*0414*/ 	.word	0x00000900
        /*0418*/ 	.word	0x000000ff
        /*041c*/ 	.word	0x000001a0
        /*0420*/ 	.short	0x0100
        /*0422*/ 	.byte	0x05
	.zero		1


	//   ....[52]....
        /*0424*/ 	.word	0x00000910
        /*0428*/ 	.word	0x000000ff
        /*042c*/ 	.word	0x000000d0
        /*0430*/ 	.short	0x0100
        /*0432*/ 	.byte	0x05
	.zero		1


	//   ....[53]....
        /*0434*/ 	.word	0x00000920
        /*0438*/ 	.word	0x000000ff
        /*043c*/ 	.word	0x000001a8
        /*0440*/ 	.short	0x0100
        /*0442*/ 	.byte	0x05
	.zero		1


	//   ....[54]....
        /*0444*/ 	.word	0x00000a60
        /*0448*/ 	.word	0x000000ff
        /*044c*/ 	.word	0x000001b0
        /*0450*/ 	.short	0x0100
        /*0452*/ 	.byte	0x06
	.zero		1


	//   ....[55]....
        /*0454*/ 	.word	0x00000a70
        /*0458*/ 	.word	0x000000ff
        /*045c*/ 	.word	0x000001b8
        /*0460*/ 	.short	0x0100
        /*0462*/ 	.byte	0x06
	.zero		1


	//   ....[56]....
        /*0464*/ 	.word	0x00000b60
        /*0468*/ 	.word	0x000000ff
        /*046c*/ 	.word	0x000001c0
        /*0470*/ 	.short	0x0100
        /*0472*/ 	.byte	0x05
	.zero		1


	//   ....[57]....
        /*0474*/ 	.word	0x00000b70
        /*0478*/ 	.word	0x000000ff
        /*047c*/ 	.word	0x000001c8
        /*0480*/ 	.short	0x0100
        /*0482*/ 	.byte	0x05
	.zero		1


	//   ....[58]....
        /*0484*/ 	.word	0x00000cb0
        /*0488*/ 	.word	0x000000ff
        /*048c*/ 	.word	0x000001d0
        /*0490*/ 	.short	0x0100
        /*0492*/ 	.byte	0x05
	.zero		1


	//   ....[59]....
        /*0494*/ 	.word	0x00000cc0
        /*0498*/ 	.word	0x000000ff
        /*049c*/ 	.word	0x000001e0
        /*04a0*/ 	.short	0x0100
        /*04a2*/ 	.byte	0x05
	.zero		1


	//   ....[60]....
        /*04a4*/ 	.word	0x00000cd0
        /*04a8*/ 	.word	0x000000ff
        /*04ac*/ 	.word	0x000001d8
        /*04b0*/ 	.short	0x0100
        /*04b2*/ 	.byte	0x05
	.zero		1


	//   ....[61]....
        /*04b4*/ 	.word	0x00000ce0
        /*04b8*/ 	.word	0x000000ff
        /*04bc*/ 	.word	0x000001e8
        /*04c0*/ 	.short	0x0100
        /*04c2*/ 	.byte	0x05
	.zero		1


	//   ....[62]....
        /*04c4*/ 	.word	0x00000e10
        /*04c8*/ 	.word	0x000000ff
        /*04cc*/ 	.word	0x000001f0
        /*04d0*/ 	.short	0x0100
        /*04d2*/ 	.byte	0x06
	.zero		1


	//   ....[63]....
        /*04d4*/ 	.word	0x00000e20
        /*04d8*/ 	.word	0x000000ff
        /*04dc*/ 	.word	0x00000210
        /*04e0*/ 	.short	0x0100
        /*04e2*/ 	.byte	0x06
	.zero		1


	//   ....[64]....
        /*04e4*/ 	.word	0x00000e30
        /*04e8*/ 	.word	0x000000ff
        /*04ec*/ 	.word	0x000001f8
        /*04f0*/ 	.short	0x0100
        /*04f2*/ 	.byte	0x06
	.zero		1


	//   ....[65]....
        /*04f4*/ 	.word	0x00000e40
        /*04f8*/ 	.word	0x000000ff
        /*04fc*/ 	.word	0x00000218
        /*0500*/ 	.short	0x0100
        /*0502*/ 	.byte	0x06
	.zero		1


	//   ....[66]....
        /*0504*/ 	.word	0x00000e50
        /*0508*/ 	.word	0x000000ff
        /*050c*/ 	.word	0x00000200
        /*0510*/ 	.short	0x0100
        /*0512*/ 	.byte	0x06
	.zero		1


	//   ....[67]....
        /*0514*/ 	.word	0x00000e60
        /*0518*/ 	.word	0x000000ff
        /*051c*/ 	.word	0x00000220
        /*0520*/ 	.short	0x0100
        /*0522*/ 	.byte	0x06
	.zero		1


	//   ....[68]....
        /*0524*/ 	.word	0x00000e70
        /*0528*/ 	.word	0x000000ff
        /*052c*/ 	.word	0x00000208
        /*0530*/ 	.short	0x0100
        /*0532*/ 	.byte	0x06
	.zero		1


	//   ....[69]....
        /*0534*/ 	.word	0x00000e80
        /*0538*/ 	.word	0x000000ff
        /*053c*/ 	.word	0x00000228
        /*0540*/ 	.short	0x0100
        /*0542*/ 	.byte	0x06
	.zero		1


	//   ....[70]....
        /*0544*/ 	.word	0x00000f70
        /*0548*/ 	.word	0x000000ff
        /*054c*/ 	.word	0x00000230
        /*0550*/ 	.short	0x0100
        /*0552*/ 	.byte	0x05
	.zero		1


	//   ....[71]....
        /*0554*/ 	.word	0x00000f80
        /*0558*/ 	.word	0x000000ff
        /*055c*/ 	.word	0x00000240
        /*0560*/ 	.short	0x0100
        /*0562*/ 	.byte	0x05
	.zero		1


	//   ....[72]....
        /*0564*/ 	.word	0x00000f90
        /*0568*/ 	.word	0x000000ff
        /*056c*/ 	.word	0x00000238
        /*0570*/ 	.short	0x0100
        /*0572*/ 	.byte	0x05
	.zero		1


	//   ....[73]....
        /*0574*/ 	.word	0x00000fa0
        /*0578*/ 	.word	0x000000ff
        /*057c*/ 	.word	0x00000248
        /*0580*/ 	.short	0x0100
        /*0582*/ 	.byte	0x05
	.zero		1


	//   ....[74]....
        /*0584*/ 	.word	0x00001870
        /*0588*/ 	.word	0x00000003
        /*058c*/ 	.word	0x00000240
        /*0590*/ 	.short	0x010a
        /*0592*/ 	.byte	0xff
	.zero		1


	//   ....[75]....
        /*0594*/ 	.word	0x000018a0
        /*0598*/ 	.word	0x00000003
        /*059c*/ 	.word	0x00000230
        /*05a0*/ 	.short	0x0101
        /*05a2*/ 	.byte	0xff
	.zero		1


	//   ....[76]....
        /*05a4*/ 	.word	0x00001970
        /*05a8*/ 	.word	0x000000ff
        /*05ac*/ 	.word	0x000000d8
        /*05b0*/ 	.short	0x010a
        /*05b2*/ 	.byte	0x08
	.zero		1


	//   ....[77]....
        /*05b4*/ 	.word	0x00001a10
        /*05b8*/ 	.word	0x000000ff
        /*05bc*/ 	.word	0x000000d8
        /*05c0*/ 	.short	0x010a
        /*05c2*/ 	.byte	0x21
	.zero		1


	//   ....[78]....
        /*05c4*/ 	.word	0x00001b70
        /*05c8*/ 	.word	0x000000ff
        /*05cc*/ 	.word	0x000000d8
        /*05d0*/ 	.short	0x010a
        /*05d2*/ 	.byte	0x08
	.zero		1


	//   ....[79]....
        /*05d4*/ 	.word	0x00001c60
        /*05d8*/ 	.word	0x000000ff
        /*05dc*/ 	.word	0x000001c8
        /*05e0*/ 	.short	0x0101
        /*05e2*/ 	.byte	0x04
	.zero		1


	//   ....[80]....
        /*05e4*/ 	.word	0x00001c80
        /*05e8*/ 	.word	0x000000ff
        /*05ec*/ 	.word	0x000000d8
        /*05f0*/ 	.short	0x010a
        /*05f2*/ 	.byte	0x08
	.zero		1


	//   ....[81]....
        /*05f4*/ 	.word	0x00001d00
        /*05f8*/ 	.word	0x000000ff
        /*05fc*/ 	.word	0x000000d8
        /*0600*/ 	.short	0x010a
        /*0602*/ 	.byte	0x11
	.zero		1


	//   ....[82]....
        /*0604*/ 	.word	0x00001e60
        /*0608*/ 	.word	0x000000ff
        /*060c*/ 	.word	0x000000d8
        /*0610*/ 	.short	0x010a
        /*0612*/ 	.byte	0x08
	.zero		1


	//   ....[83]....
        /*0614*/ 	.word	0x00001f80
        /*0618*/ 	.word	0x00000002
        /*061c*/ 	.word	0x000001d0
        /*0620*/ 	.short	0x010a
        /*0622*/ 	.byte	0xff
	.zero		1


	//   ....[84]....
        /*0624*/ 	.word	0x00002040
        /*0628*/ 	.word	0x00000002
        /*062c*/ 	.word	0x00000000
        /*0630*/ 	.short	0x0101
        /*0632*/ 	.byte	0xff
	.zero		1


	//   ....[85]....
        /*0634*/ 	.word	0x000025a0
        /*0638*/ 	.word	0x000000ff
        /*063c*/ 	.word	0x00000000
        /*0640*/ 	.short	0x010a
        /*0642*/ 	.byte	0x05
	.zero		1


	//   ....[86]....
        /*0644*/ 	.word	0x00002630
        /*0648*/ 	.word	0x000000ff
        /*064c*/ 	.word	0x00000000
        /*0650*/ 	.short	0x010a
        /*0652*/ 	.byte	0x05
	.zero		1


	//   ....[87]....
        /*0654*/ 	.word	0x000026c0
        /*0658*/ 	.word	0x000000ff
        /*065c*/ 	.word	0x00000000
        /*0660*/ 	.short	0x010a
        /*0662*/ 	.byte	0x05
	.zero		1


	//   ....[88]....
        /*0664*/ 	.word	0x00002750
        /*0668*/ 	.word	0x000000ff
        /*066c*/ 	.word	0x00000000
        /*0670*/ 	.short	0x010a
        /*0672*/ 	.byte	0x05
	.zero		1


	//   ....[89]....
        /*0674*/ 	.word	0x000027e0
        /*0678*/ 	.word	0x000000ff
        /*067c*/ 	.word	0x00000000
        /*0680*/ 	.short	0x010a
        /*0682*/ 	.byte	0x05
	.zero		1


	//   ....[90]....
        /*0684*/ 	.word	0x00002870
        /*0688*/ 	.word	0x000000ff
        /*068c*/ 	.word	0x00000000
        /*0690*/ 	.short	0x010a
        /*0692*/ 	.byte	0x05
	.zero		1


	//   ....[91]....
        /*0694*/ 	.word	0x00002900
        /*0698*/ 	.word	0x000000ff
        /*069c*/ 	.word	0x00000000
        /*06a0*/ 	.short	0x010a
        /*06a2*/ 	.byte	0x05
	.zero		1


	//   ....[92]....
        /*06a4*/ 	.word	0x00002990
        /*06a8*/ 	.word	0x000000ff
        /*06ac*/ 	.word	0x00000000
        /*06b0*/ 	.short	0x010a
        /*06b2*/ 	.byte	0x05
	.zero		1


	//   ....[93]....
        /*06b4*/ 	.word	0x00002a20
        /*06b8*/ 	.word	0x000000ff
        /*06bc*/ 	.word	0x00000000
        /*06c0*/ 	.short	0x010a
        /*06c2*/ 	.byte	0x05
	.zero		1


	//   ....[94]....
        /*06c4*/ 	.word	0x00002ab0
        /*06c8*/ 	.word	0x000000ff
        /*06cc*/ 	.word	0x00000000
        /*06d0*/ 	.short	0x010a
        /*06d2*/ 	.byte	0x05
	.zero		1


	//   ....[95]....
        /*06d4*/ 	.word	0x00002b40
        /*06d8*/ 	.word	0x000000ff
        /*06dc*/ 	.word	0x00000000
        /*06e0*/ 	.short	0x010a
        /*06e2*/ 	.byte	0x05
	.zero		1


	//   ....[96]....
        /*06e4*/ 	.word	0x00002bd0
        /*06e8*/ 	.word	0x000000ff
        /*06ec*/ 	.word	0x00000000
        /*06f0*/ 	.short	0x010a
        /*06f2*/ 	.byte	0x05
	.zero		1


	//   ....[97]....
        /*06f4*/ 	.word	0x00002c60
        /*06f8*/ 	.word	0x000000ff
        /*06fc*/ 	.word	0x00000000
        /*0700*/ 	.short	0x010a
        /*0702*/ 	.byte	0x05
	.zero		1


	//   ....[98]....
        /*0704*/ 	.word	0x00002cf0
        /*0708*/ 	.word	0x000000ff
        /*070c*/ 	.word	0x00000000
        /*0710*/ 	.short	0x010a
        /*0712*/ 	.byte	0x05
	.zero		1


	//   ....[99]....
        /*0714*/ 	.word	0x00002d80
        /*0718*/ 	.word	0x000000ff
        /*071c*/ 	.word	0x00000000
        /*0720*/ 	.short	0x010a
        /*0722*/ 	.byte	0x05
	.zero		1


	//   ....[100]....
        /*0724*/ 	.word	0x00002e10
        /*0728*/ 	.word	0x000000ff
        /*072c*/ 	.word	0x00000000
        /*0730*/ 	.short	0x010a
        /*0732*/ 	.byte	0x05
	.zero		1


	//   ....[101]....
        /*0734*/ 	.word	0x00002ea0
        /*0738*/ 	.word	0x000000ff
        /*073c*/ 	.word	0x00000000
        /*0740*/ 	.short	0x010a
        /*0742*/ 	.byte	0x05
	.zero		1


	//   ....[102]....
        /*0744*/ 	.word	0x00002f30
        /*0748*/ 	.word	0x000000ff
        /*074c*/ 	.word	0x00000000
        /*0750*/ 	.short	0x010a
        /*0752*/ 	.byte	0x05
	.zero		1


	//   ....[103]....
        /*0754*/ 	.word	0x00002fc0
        /*0758*/ 	.word	0x000000ff
        /*075c*/ 	.word	0x00000000
        /*0760*/ 	.short	0x010a
        /*0762*/ 	.byte	0x05
	.zero		1


	//   ....[104]....
        /*0764*/ 	.word	0x00003050
        /*0768*/ 	.word	0x000000ff
        /*076c*/ 	.word	0x00000000
        /*0770*/ 	.short	0x010a
        /*0772*/ 	.byte	0x05
	.zero		1


	//   ....[105]....
        /*0774*/ 	.word	0x000030e0
        /*0778*/ 	.word	0x000000ff
        /*077c*/ 	.word	0x00000000
        /*0780*/ 	.short	0x010a
        /*0782*/ 	.byte	0x05
	.zero		1


	//   ....[106]....
        /*0784*/ 	.word	0x00003170
        /*0788*/ 	.word	0x000000ff
        /*078c*/ 	.word	0x00000000
        /*0790*/ 	.short	0x010a
        /*0792*/ 	.byte	0x05
	.zero		1


	//   ....[107]....
        /*0794*/ 	.word	0x00003200
        /*0798*/ 	.word	0x000000ff
        /*079c*/ 	.word	0x00000000
        /*07a0*/ 	.short	0x010a
        /*07a2*/ 	.byte	0x05
	.zero		1


	//   ....[108]....
        /*07a4*/ 	.word	0x00003290
        /*07a8*/ 	.word	0x000000ff
        /*07ac*/ 	.word	0x00000000
        /*07b0*/ 	.short	0x010a
        /*07b2*/ 	.byte	0x05
	.zero		1


	//   ....[109]....
        /*07b4*/ 	.word	0x00003320
        /*07b8*/ 	.word	0x000000ff
        /*07bc*/ 	.word	0x00000000
        /*07c0*/ 	.short	0x010a
        /*07c2*/ 	.byte	0x05
	.zero		1


	//   ....[110]....
        /*07c4*/ 	.word	0x000033b0
        /*07c8*/ 	.word	0x000000ff
        /*07cc*/ 	.word	0x00000000
        /*07d0*/ 	.short	0x010a
        /*07d2*/ 	.byte	0x05
	.zero		1


	//   ....[111]....
        /*07d4*/ 	.word	0x00003450
        /*07d8*/ 	.word	0x00000000
        /*07dc*/ 	.word	0x00000000
        /*07e0*/ 	.short	0x010a
        /*07e2*/ 	.byte	0xff
	.zero		1


	//   ....[112]....
        /*07e4*/ 	.word	0x00003570
        /*07e8*/ 	.word	0x00000000
        /*07ec*/ 	.word	0x00000230
        /*07f0*/ 	.short	0x010a
        /*07f2*/ 	.byte	0xff
	.zero		1


	//   ....[113]....
        /*07f4*/ 	.word	0x000035d0
        /*07f8*/ 	.word	0x00000004
        /*07fc*/ 	.word	0x00000000
        /*0800*/ 	.short	0x0101
        /*0802*/ 	.byte	0xff
	.zero		1


	//   ....[114]....
        /*0804*/ 	.word	0x000035f0
        /*0808*/ 	.word	0x000000ff
        /*080c*/ 	.word	0x000001e0
        /*0810*/ 	.short	0x010a
        /*0812*/ 	.byte	0x05
	.zero		1


	//   ....[115]....
        /*0814*/ 	.word	0x00003710
        /*0818*/ 	.word	0x00000000
        /*081c*/ 	.word	0x000001d0
        /*0820*/ 	.short	0x010a
        /*0822*/ 	.byte	0xff
	.zero		1


	//   ....[116]....
        /*0824*/ 	.word	0x00003820
        /*0828*/ 	.word	0x00000000
        /*082c*/ 	.word	0x00000000
        /*0830*/ 	.short	0x0101
        /*0832*/ 	.byte	0xff
	.zero		1


	//   ....[117]....
        /*0834*/ 	.word	0x000038b0
        /*0838*/ 	.word	0x000000ff
        /*083c*/ 	.word	0x000001e0
        /*0840*/ 	.short	0x0106
        /*0842*/ 	.byte	0x05
	.zero		1


	//   ....[118]....
        /*0844*/ 	.word	0x000038d0
        /*0848*/ 	.word	0x000000ff
        /*084c*/ 	.word	0x000001e0
        /*0850*/ 	.short	0x010a
        /*0852*/ 	.byte	0x05
	.zero		1


	//   ....[119]....
        /*0854*/ 	.word	0x00003960
        /*0858*/ 	.word	0x000000ff
        /*085c*/ 	.word	0x000001e0
        /*0860*/ 	.short	0x0106
        /*0862*/ 	.byte	0x04
	.zero		1


	//   ....[120]....
        /*0864*/ 	.word	0x000039a0
        /*0868*/ 	.word	0x00000000
        /*086c*/ 	.word	0x000001e0
        /*0870*/ 	.short	0x010a
        /*0872*/ 	.byte	0xff
	.zero		1


	//   ....[121]....
        /*0874*/ 	.word	0x00003e90
        /*0878*/ 	.word	0x00000000
        /*087c*/ 	.word	0x000001d0
        /*0880*/ 	.short	0x010a
        /*0882*/ 	.byte	0xff
	.zero		1


	//   ....[122]....
        /*0884*/ 	.word	0x00003f90
        /*0888*/ 	.word	0x00000003
        /*088c*/ 	.word	0x00000000
        /*0890*/ 	.short	0x0101
        /*0892*/ 	.byte	0xff
	.zero		1


	//   ....[123]....
        /*0894*/ 	.word	0x00003fa0
        /*0898*/ 	.word	0x000000ff
        /*089c*/ 	.word	0x00000000
        /*08a0*/ 	.short	0x010a
        /*08a2*/ 	.byte	0x04
	.zero		1


	//   ....[124]....
        /*08a4*/ 	.word	0x00004020
        /*08a8*/ 	.word	0x000000ff
        /*08ac*/ 	.word	0x00000210
        /*08b0*/ 	.short	0x010a
        /*08b2*/ 	.byte	0x08
	.zero		1


	//   ....[125]....
        /*08b4*/ 	.word	0x00004100
        /*08b8*/ 	.word	0x000000ff
        /*08bc*/ 	.word	0x00000000
        /*08c0*/ 	.short	0x010a
        /*08c2*/ 	.byte	0x07
	.zero		1


	//   ....[126]....
        /*08c4*/ 	.word	0x00004240
        /*08c8*/ 	.word	0x000000ff
        /*08cc*/ 	.word	0x00000000
        /*08d0*/ 	.short	0x010a
        /*08d2*/ 	.byte	0x04
	.zero		1


	//   ....[127]....
        /*08d4*/ 	.word	0x00004430
        /*08d8*/ 	.word	0x000000ff
        /*08dc*/ 	.word	0x00000000
        /*08e0*/ 	.short	0x010a
        /*08e2*/ 	.byte	0x05
	.zero		1


	//   ....[128]....
        /*08e4*/ 	.word	0x000044c0
        /*08e8*/ 	.word	0x000000ff
        /*08ec*/ 	.word	0x00000000
        /*08f0*/ 	.short	0x010a
        /*08f2*/ 	.byte	0x05
	.zero		1


	//   ....[129]....
        /*08f4*/ 	.word	0x00004550
        /*08f8*/ 	.word	0x000000ff
        /*08fc*/ 	.word	0x00000000
        /*0900*/ 	.short	0x010a
        /*0902*/ 	.byte	0x05
	.zero		1


	//   ....[130]....
        /*0904*/ 	.word	0x000045e0
        /*0908*/ 	.word	0x000000ff
        /*090c*/ 	.word	0x00000000
        /*0910*/ 	.short	0x010a
        /*0912*/ 	.byte	0x07
	.zero		1


	//   ....[131]....
        /*0914*/ 	.word	0x00004a20
        /*0918*/ 	.word	0x00000000
        /*091c*/ 	.word	0x000001d0
        /*0920*/ 	.short	0x010a
        /*0922*/ 	.byte	0xff
	.zero		1


	//   ....[132]....
        /*0924*/ 	.word	0x00004b10
        /*0928*/ 	.word	0x00000000
        /*092c*/ 	.word	0x00000000
        /*0930*/ 	.short	0x0101
        /*0932*/ 	.byte	0xff
	.zero		1


	//   ....[133]....
        /*0934*/ 	.word	0x00004e30
        /*0938*/ 	.word	0x000000ff
        /*093c*/ 	.word	0x000001c8
        /*0940*/ 	.short	0x010a
        /*0942*/ 	.byte	0x06
	.zero		1


	//   ....[134]....
        /*0944*/ 	.word	0x00004fb0
        /*0948*/ 	.word	0x000000ff
        /*094c*/ 	.word	0x000001b8
        /*0950*/ 	.short	0x010a
        /*0952*/ 	.byte	0x06
	.zero		1


	//   ....[135]....
        /*0954*/ 	.word	0x000052e0
        /*0958*/ 	.word	0x000000ff
        /*095c*/ 	.word	0x000001b0
        /*0960*/ 	.short	0x010b
        /*0962*/ 	.byte	0x06
	.zero		1


	//   ....[136]....
        /*0964*/ 	.word	0x00005300
        /*0968*/ 	.word	0x000000ff
        /*096c*/ 	.word	0x00000000
        /*0970*/ 	.short	0x0101
        /*0972*/ 	.byte	0x25
	.zero		1


	//   ....[137]....
        /*0974*/ 	.word	0x00005340
        /*0978*/ 	.word	0x00000000
        /*097c*/ 	.word	0x000001b8
        /*0980*/ 	.short	0x010a
        /*0982*/ 	.byte	0xff
	.zero		1


	//   ....[138]....
        /*0984*/ 	.word	0x000056a0
        /*0988*/ 	.word	0x00000000
        /*098c*/ 	.word	0x000001d0
        /*0990*/ 	.short	0x010a
        /*0992*/ 	.byte	0xff
	.zero		1


	//   ....[139]....
        /*0994*/ 	.word	0x000057b0
        /*0998*/ 	.word	0x00000000
        /*099c*/ 	.word	0x00000000
        /*09a0*/ 	.short	0x0101
        /*09a2*/ 	.byte	0xff
	.zero		1


	//   ....[140]....
        /*09a4*/ 	.word	0x00006160
        /*09a8*/ 	.word	0x000000ff
        /*09ac*/ 	.word	0x000001b0
        /*09b0*/ 	.short	0x010a
        /*09b2*/ 	.byte	0x2b
	.zero		1


	//   ....[141]....
        /*09b4*/ 	.word	0x00006180
        /*09b8*/ 	.word	0x0000005c
        /*09bc*/ 	.word	0x000001f0
        /*09c0*/ 	.short	0x010a
        /*09c2*/ 	.byte	0xff
	.zero		1


	//   ....[142]....
        /*09c4*/ 	.word	0x000062d0
        /*09c8*/ 	.word	0x000000ff
        /*09cc*/ 	.word	0x000001b0
        /*09d0*/ 	.short	0x010a
        /*09d2*/ 	.byte	0x2b
	.zero		1


	//   ....[143]....
        /*09d4*/ 	.word	0x000063b0
        /*09d8*/ 	.word	0x000000ff
        /*09dc*/ 	.word	0x00000000
        /*09e0*/ 	.short	0x0101
        /*09e2*/ 	.byte	0x04
	.zero		1


	//   ....[144]....
        /*09e4*/ 	.word	0x00006410
        /*09e8*/ 	.word	0x0000005c
        /*09ec*/ 	.word	0x000001f0
        /*09f0*/ 	.short	0x010a
        /*09f2*/ 	.byte	0xff
	.zero		1


	//   ....[145]....
        /*09f4*/ 	.word	0x00006770
        /*09f8*/ 	.word	0x000000ff
        /*09fc*/ 	.word	0x00000000
        /*0a00*/ 	.short	0x0101
        /*0a02*/ 	.byte	0x05
	.zero		1


	//   ....[146]....
        /*0a04*/ 	.word	0x000070e0
        /*0a08*/ 	.word	0x00000003
        /*0a0c*/ 	.word	0x00000240
        /*0a10*/ 	.short	0x010a
        /*0a12*/ 	.byte	0xff
	.zero		1


	//   ....[147]....
        /*0a14*/ 	.word	0x00007140
        /*0a18*/ 	.word	0x00000002
        /*0a1c*/ 	.word	0x000000d8
        /*0a20*/ 	.short	0x010a
        /*0a22*/ 	.byte	0xff
	.zero		1


	//   ....[148]....
        /*0a24*/ 	.word	0x000071a0
        /*0a28*/ 	.word	0x00000002
        /*0a2c*/ 	.word	0x000000d8
        /*0a30*/ 	.short	0x010a
        /*0a32*/ 	.byte	0xff
	.zero		1


	//   ....[149]....
        /*0a34*/ 	.word	0x000071f0
        /*0a38*/ 	.word	0x00000002
        /*0a3c*/ 	.word	0x000001d0
        /*0a40*/ 	.short	0x010a
        /*0a42*/ 	.byte	0xff
	.zero		1


	//   ....[150]....
        /*0a44*/ 	.word	0x00007250
        /*0a48*/ 	.word	0x00000000
        /*0a4c*/ 	.word	0x00000000
        /*0a50*/ 	.short	0x010a
        /*0a52*/ 	.byte	0xff
	.zero		1


	//   ....[151]....
        /*0a54*/ 	.word	0x000072b0
        /*0a58*/ 	.word	0x00000000
        /*0a5c*/ 	.word	0x00000000
        /*0a60*/ 	.short	0x010a
        /*0a62*/ 	.byte	0xff
	.zero		1


	//   ....[152]....
        /*0a64*/ 	.word	0x00007310
        /*0a68*/ 	.word	0x00000000
        /*0a6c*/ 	.word	0x00000000
        /*0a70*/ 	.short	0x010a
        /*0a72*/ 	.byte	0xff
	.zero		1


	//   ....[153]....
        /*0a74*/ 	.word	0x00007370
        /*0a78*/ 	.word	0x00000000
        /*0a7c*/ 	.word	0x00000000
        /*0a80*/ 	.short	0x010a
        /*0a82*/ 	.byte	0xff
	.zero		1


	//   ....[154]....
        /*0a84*/ 	.word	0x000073d0
        /*0a88*/ 	.word	0x00000000
        /*0a8c*/ 	.word	0x00000000
        /*0a90*/ 	.short	0x010a
        /*0a92*/ 	.byte	0xff
	.zero		1


	//   ....[155]....
        /*0a94*/ 	.word	0x00007430
        /*0a98*/ 	.word	0x00000000
        /*0a9c*/ 	.word	0x00000000
        /*0aa0*/ 	.short	0x010a
        /*0aa2*/ 	.byte	0xff
	.zero		1


	//   ....[156]....
        /*0aa4*/ 	.word	0x00007490
        /*0aa8*/ 	.word	0x00000000
        /*0aac*/ 	.word	0x00000000
        /*0ab0*/ 	.short	0x010a
        /*0ab2*/ 	.byte	0xff
	.zero		1


	//   ....[157]....
        /*0ab4*/ 	.word	0x000074f0
        /*0ab8*/ 	.word	0x00000000
        /*0abc*/ 	.word	0x00000000
        /*0ac0*/ 	.short	0x010a
        /*0ac2*/ 	.byte	0xff
	.zero		1


	//   ....[158]....
        /*0ac4*/ 	.word	0x00007550
        /*0ac8*/ 	.word	0x00000000
        /*0acc*/ 	.word	0x00000000
        /*0ad0*/ 	.short	0x010a
        /*0ad2*/ 	.byte	0xff
	.zero		1


	//   ....[159]....
        /*0ad4*/ 	.word	0x000075b0
        /*0ad8*/ 	.word	0x00000000
        /*0adc*/ 	.word	0x00000000
        /*0ae0*/ 	.short	0x010a
        /*0ae2*/ 	.byte	0xff
	.zero		1


	//   ....[160]....
        /*0ae4*/ 	.word	0x00007610
        /*0ae8*/ 	.word	0x00000000
        /*0aec*/ 	.word	0x00000000
        /*0af0*/ 	.short	0x010a
        /*0af2*/ 	.byte	0xff
	.zero		1


	//   ....[161]....
        /*0af4*/ 	.word	0x00007670
        /*0af8*/ 	.word	0x00000000
        /*0afc*/ 	.word	0x00000000
        /*0b00*/ 	.short	0x010a
        /*0b02*/ 	.byte	0xff
	.zero		1


	//   ....[162]....
        /*0b04*/ 	.word	0x000076d0
        /*0b08*/ 	.word	0x00000000
        /*0b0c*/ 	.word	0x00000000
        /*0b10*/ 	.short	0x010a
        /*0b12*/ 	.byte	0xff
	.zero		1


	//   ....[163]....
        /*0b14*/ 	.word	0x00007730
        /*0b18*/ 	.word	0x00000000
        /*0b1c*/ 	.word	0x00000000
        /*0b20*/ 	.short	0x010a
        /*0b22*/ 	.byte	0xff
	.zero		1


	//   ....[164]....
        /*0b24*/ 	.word	0x00007790
        /*0b28*/ 	.word	0x00000000
        /*0b2c*/ 	.word	0x00000000
        /*0b30*/ 	.short	0x010a
        /*0b32*/ 	.byte	0xff
	.zero		1


	//   ....[165]....
        /*0b34*/ 	.word	0x000077f0
        /*0b38*/ 	.word	0x00000000
        /*0b3c*/ 	.word	0x00000000
        /*0b40*/ 	.short	0x010a
        /*0b42*/ 	.byte	0xff
	.zero		1


	//   ....[166]....
        /*0b44*/ 	.word	0x00007850
        /*0b48*/ 	.word	0x00000000
        /*0b4c*/ 	.word	0x00000000
        /*0b50*/ 	.short	0x010a
        /*0b52*/ 	.byte	0xff
	.zero		1


	//   ....[167]....
        /*0b54*/ 	.word	0x000078b0
        /*0b58*/ 	.word	0x00000000
        /*0b5c*/ 	.word	0x00000000
        /*0b60*/ 	.short	0x010a
        /*0b62*/ 	.byte	0xff
	.zero		1


	//   ....[168]....
        /*0b64*/ 	.word	0x00007910
        /*0b68*/ 	.word	0x00000000
        /*0b6c*/ 	.word	0x00000000
        /*0b70*/ 	.short	0x010a
        /*0b72*/ 	.byte	0xff
	.zero		1


	//   ....[169]....
        /*0b74*/ 	.word	0x00007970
        /*0b78*/ 	.word	0x00000000
        /*0b7c*/ 	.word	0x00000000
        /*0b80*/ 	.short	0x010a
        /*0b82*/ 	.byte	0xff
	.zero		1


	//   ....[170]....
        /*0b84*/ 	.word	0x000079d0
        /*0b88*/ 	.word	0x00000000
        /*0b8c*/ 	.word	0x00000000
        /*0b90*/ 	.short	0x010a
        /*0b92*/ 	.byte	0xff
	.zero		1


	//   ....[171]....
        /*0b94*/ 	.word	0x00007a30
        /*0b98*/ 	.word	0x00000000
        /*0b9c*/ 	.word	0x00000000
        /*0ba0*/ 	.short	0x010a
        /*0ba2*/ 	.byte	0xff
	.zero		1


	//   ....[172]....
        /*0ba4*/ 	.word	0x00007a90
        /*0ba8*/ 	.word	0x00000000
        /*0bac*/ 	.word	0x00000000
        /*0bb0*/ 	.short	0x010a
        /*0bb2*/ 	.byte	0xff
	.zero		1


	//   ....[173]....
        /*0bb4*/ 	.word	0x00007af0
        /*0bb8*/ 	.word	0x00000000
        /*0bbc*/ 	.word	0x00000000
        /*0bc0*/ 	.short	0x010a
        /*0bc2*/ 	.byte	0xff
	.zero		1


	//   ....[174]....
        /*0bc4*/ 	.word	0x00007b50
        /*0bc8*/ 	.word	0x00000000
        /*0bcc*/ 	.word	0x00000000
        /*0bd0*/ 	.short	0x010a
        /*0bd2*/ 	.byte	0xff
	.zero		1


	//   ....[175]....
        /*0bd4*/ 	.word	0x00007bb0
        /*0bd8*/ 	.word	0x00000000
        /*0bdc*/ 	.word	0x00000000
        /*0be0*/ 	.short	0x010a
        /*0be2*/ 	.byte	0xff
	.zero		1


	//   ....[176]....
        /*0be4*/ 	.word	0x00007c00
        /*0be8*/ 	.word	0x00000000
        /*0bec*/ 	.word	0x00000230
        /*0bf0*/ 	.short	0x010a
        /*0bf2*/ 	.byte	0xff
	.zero		1


	//   ....[177]....
        /*0bf4*/ 	.word	0x00007c60
        /*0bf8*/ 	.word	0x00000000
        /*0bfc*/ 	.word	0x000001e0
        /*0c00*/ 	.short	0x010a
        /*0c02*/ 	.byte	0xff
	.zero		1


	//   ....[178]....
        /*0c04*/ 	.word	0x00007cb0
        /*0c08*/ 	.word	0x00000000
        /*0c0c*/ 	.word	0x000001d0
        /*0c10*/ 	.short	0x010a
        /*0c12*/ 	.byte	0xff
	.zero		1


	//   ....[179]....
        /*0c14*/ 	.word	0x00007d10
        /*0c18*/ 	.word	0x00000000
        /*0c1c*/ 	.word	0x000001e0
        /*0c20*/ 	.short	0x010a
        /*0c22*/ 	.byte	0xff
	.zero		1


	//   ....[180]....
        /*0c24*/ 	.word	0x00007d60
        /*0c28*/ 	.word	0x00000000
        /*0c2c*/ 	.word	0x000001d0
        /*0c30*/ 	.short	0x010a
        /*0c32*/ 	.byte	0xff
	.zero		1


	//   ....[181]....
        /*0c34*/ 	.word	0x00007dc0
        /*0c38*/ 	.word	0x00000003
        /*0c3c*/ 	.word	0x00000210
        /*0c40*/ 	.short	0x010a
        /*0c42*/ 	.byte	0xff
	.zero		1


	//   ....[182]....
        /*0c44*/ 	.word	0x00007e20
        /*0c48*/ 	.word	0x00000000
        /*0c4c*/ 	.word	0x00000000
        /*0c50*/ 	.short	0x010a
        /*0c52*/ 	.byte	0xff
	.zero		1


	//   ....[183]....
        /*0c54*/ 	.word	0x00007e80
        /*0c58*/ 	.word	0x00000000
        /*0c5c*/ 	.word	0x00000000
        /*0c60*/ 	.short	0x010a
        /*0c62*/ 	.byte	0xff
	.zero		1


	//   ....[184]....
        /*0c64*/ 	.word	0x00007ee0
        /*0c68*/ 	.word	0x00000000
        /*0c6c*/ 	.word	0x00000000
        /*0c70*/ 	.short	0x010a
        /*0c72*/ 	.byte	0xff
	.zero		1


	//   ....[185]....
        /*0c74*/ 	.word	0x00007f40
        /*0c78*/ 	.word	0x00000000
        /*0c7c*/ 	.word	0x00000000
        /*0c80*/ 	.short	0x010a
        /*0c82*/ 	.byte	0xff
	.zero		1


	//   ....[186]....
        /*0c84*/ 	.word	0x00007fa0
        /*0c88*/ 	.word	0x00000000
        /*0c8c*/ 	.word	0x00000000
        /*0c90*/ 	.short	0x010a
        /*0c92*/ 	.byte	0xff
	.zero		1


	//   ....[187]....
        /*0c94*/ 	.word	0x00007ff0
        /*0c98*/ 	.word	0x00000000
        /*0c9c*/ 	.word	0x000001d0
        /*0ca0*/ 	.short	0x010a
        /*0ca2*/ 	.byte	0xff
	.zero		1


	//   ....[188]....
        /*0ca4*/ 	.word	0x00008050
        /*0ca8*/ 	.word	0x00000000
        /*0cac*/ 	.word	0x000001c8
        /*0cb0*/ 	.short	0x010a
        /*0cb2*/ 	.byte	0xff
	.zero		1


	//   ....[189]....
        /*0cb4*/ 	.word	0x000080b0
        /*0cb8*/ 	.word	0x00000003
        /*0cbc*/ 	.word	0x000001b8
        /*0cc0*/ 	.short	0x010a
        /*0cc2*/ 	.byte	0xff
	.zero		1


	//   ....[190]....
        /*0cc4*/ 	.word	0x00008100
        /*0cc8*/ 	.word	0x00000000
        /*0ccc*/ 	.word	0x000001d0
        /*0cd0*/ 	.short	0x010a
        /*0cd2*/ 	.byte	0xff
	.zero		1


	//   ....[191]....
        /*0cd4*/ 	.word	0x00008160
        /*0cd8*/ 	.word	0x00000000
        /*0cdc*/ 	.word	0x000001b0
        /*0ce0*/ 	.short	0x010a
        /*0ce2*/ 	.byte	0xff
	.zero		1


	//   ....[192]....
        /*0ce4*/ 	.word	0x000081b0
        /*0ce8*/ 	.word	0x0000005c
        /*0cec*/ 	.word	0x000001f0
        /*0cf0*/ 	.short	0x010a
        /*0cf2*/ 	.byte	0xff
	.zero		1


	//----- nvinfo : EIATTR_NUM_MBARRIERS
	.align		4
.L_47:
        /*0cf4*/ 	.byte	0x03, 0x38
        /*0cf6*/ 	.short	0x004a


	//----- nvinfo : EIATTR_EXIT_INSTR_OFFSETS
	.align		4
        /*0cf8*/ 	.byte	0x04, 0x1c
        /*0cfa*/ 	.short	(.L_49 - .L_48)


	//   ....[0]....
.L_48:
        /*0cfc*/ 	.word	0x00003480


	//   ....[1]....
        /*0d00*/ 	.word	0x00003970


	//   ....[2]....
        /*0d04*/ 	.word	0x000039d0


	//   ....[3]....
        /*0d08*/ 	.word	0x00004840


	//   ....[4]....
        /*0d0c*/ 	.word	0x00005370


	//   ....[5]....
        /*0d10*/ 	.word	0x000053b0


	//   ....[6]....
        /*0d14*/ 	.word	0x000070d0


	//----- nvinfo : EIATTR_MAX_THREADS
	.align		4
.L_49:
        /*0d18*/ 	.byte	0x04, 0x05
        /*0d1a*/ 	.short	(.L_51 - .L_50)
.L_50:
        /*0d1c*/ 	.word	0x00000100
        /*0d20*/ 	.word	0x00000001
        /*0d24*/ 	.word	0x00000001


	//----- nvinfo : EIATTR_CRS_STACK_SIZE
	.align		4
.L_51:
        /*0d28*/ 	.byte	0x04, 0x1e
        /*0d2a*/ 	.short	(.L_53 - .L_52)
.L_52:
        /*0d2c*/ 	.word	0x00000000


	//----- nvinfo : EIATTR_CBANK_PARAM_SIZE
	.align		4
.L_53:
        /*0d30*/ 	.byte	0x03, 0x19
        /*0d32*/ 	.short	0x0800


	//----- nvinfo : EIATTR_PARAM_CBANK
	.align		4
        /*0d34*/ 	.byte	0x04, 0x0a
        /*0d36*/ 	.short	(.L_55 - .L_54)
	.align		4
.L_54:
        /*0d38*/ 	.word	index@(.nv.constant0._ZN7cutlass13device_kernelINS_4gemm6kernel13GemmUniversalIN4cute5tupleIJiiiiEEENS1_10collective13CollectiveMmaINS1_35MainloopSm100TmaUmmaWarpSpecializedILi27ELi2ELi4ENS5_IJNS4_1CILi1EEESB_SB_EEEEENS5_IJNSA_ILi64EEESE_SE_EEEaNS5_IJlSB_lEEEaNS5_IJSB_llEEENS4_8TiledMMAINS4_8MMA_AtomIJNS4_15SM100_MMA_S8_SSIaaiLi64ELi64ELNS4_4UMMA5MajorE0ELSM_1ELNSL_8SaturateE0EEEEEENS4_6LayoutISC_NS5_IJNSA_ILi0EEESR_SR_EEEEENS5_IJNS4_10UnderscoreESU_SU_EEEEENS4_13SM90_TMA_LOADENS4_14ComposedLayoutINS4_7SwizzleILi2ELi4ELi3EEENS4_18smem_ptr_flag_bitsILi8EEENSQ_INS5_IJNSA_ILi8EEESE_EEENS5_IJSE_SB_EEEEEEEvNS4_8identityESX_NSY_IS10_S12_NSQ_INS5_IJSE_S13_EEENS5_IJSB_SE_EEEEEEEvS18_EENS_8epilogue10collective18CollectiveEpilogueINS1E_23Sm100TmaWarpSpecializedILi1ELi1ELi32ELb0ELb0EEEJSF_NS5_IJNSQ_ISE_SB_EES1J_EEEaSG_aSG_NS1E_6fusion15FusionCallbacksIS1I_NS1L_17LinearCombinationIaiaiLNS_15FloatRoundStyleE2EEESF_S1K_JEEENS4_5SM1004TMEM4LOAD26SM100_TMEM_LOAD_16dp32b32xESX_S17_NS4_39AutoVectorizingCopyWithAssumedAlignmentILi128EEENS4_14SM90_TMA_STOREES17_S1W_S1W_EEEvvEEEEvNT_6ParamsE)
        /*0d3c*/ 	.short	0x0380
        /*0d3e*/ 	.short	0x0800


	//----- nvinfo : EIATTR_SW_WAR
	.align		4
.L_55:
        /*0d40*/ 	.byte	0x04, 0x36
        /*0d42*/ 	.short	(.L_57 - .L_56)
.L_56:
        /*0d44*/ 	.word	0x00000008
.L_57:


//--------------------- .nv.callgraph             --------------------------
	.section	.nv.callgraph,"",@"SHT_CUDA_CALLGRAPH"
	.align	4
	.sectionentsize	8
	.align		4
        /*0000*/ 	.word	0x00000000
	.align		4
        /*0004*/ 	.word	0xffffffff
	.align		4
        /*0008*/ 	.word	index@(_ZN7cutlass13device_kernelINS_4gemm6kernel13GemmUniversalIN4cute5tupleIJiiiiEEENS1_10collective13CollectiveMmaINS1_35MainloopSm100TmaUmmaWarpSpecializedILi27ELi2ELi4ENS5_IJNS4_1CILi1EEESB_SB_EEEEENS5_IJNSA_ILi64EEESE_SE_EEEaNS5_IJlSB_lEEEaNS5_IJSB_llEEENS4_8TiledMMAINS4_8MMA_AtomIJNS4_15SM100_MMA_S8_SSIaaiLi64ELi64ELNS4_4UMMA5MajorE0ELSM_1ELNSL_8SaturateE0EEEEEENS4_6LayoutISC_NS5_IJNSA_ILi0EEESR_SR_EEEEENS5_IJNS4_10UnderscoreESU_SU_EEEEENS4_13SM90_TMA_LOADENS4_14ComposedLayoutINS4_7SwizzleILi2ELi4ELi3EEENS4_18smem_ptr_flag_bitsILi8EEENSQ_INS5_IJNSA_ILi8EEESE_EEENS5_IJSE_SB_EEEEEEEvNS4_8identityESX_NSY_IS10_S12_NSQ_INS5_IJSE_S13_EEENS5_IJSB_SE_EEEEEEEvS18_EENS_8epilogue10collective18CollectiveEpilogueINS1E_23Sm100TmaWarpSpecializedILi1ELi1ELi32ELb0ELb0EEEJSF_NS5_IJNSQ_ISE_SB_EES1J_EEEaSG_aSG_NS1E_6fusion15FusionCallbacksIS1I_NS1L_17LinearCombinationIaiaiLNS_15FloatRoundStyleE2EEESF_S1K_JEEENS4_5SM1004TMEM4LOAD26SM100_TMEM_LOAD_16dp32b32xESX_S17_NS4_39AutoVectorizingCopyWithAssumedAlignmentILi128EEENS4_14SM90_TMA_STOREES17_S1W_S1W_EEEvvEEEEvNT_6ParamsE)
	.align		4
        /*000c*/ 	.word	index@(__assertfail)
	.align		4
        /*0010*/ 	.word	0x00000000
	.align		4
        /*0014*/ 	.word	0xfffffffe
	.align		4
        /*0018*/ 	.word	0x00000000
	.align		4
        /*001c*/ 	.word	0xfffffffd
	.align		4
        /*0020*/ 	.word	0x00000000
	.align		4
        /*0024*/ 	.word	0xfffffffc


//--------------------- .nv.constant4             --------------------------
	.section	.nv.constant4,"a",@progbits
	.align	8
	.align		8
.nv.constant4:
        /*0000*/ 	.dword	__assertfail
	.align		8
        /*0008*/ 	.dword	__unnamed_1
	.align		8
        /*0010*/ 	.dword	__unnamed_2
	.align		8
        /*0018*/ 	.dword	_ZN40_INTERNAL_3dd6393a_4_k_cu_9227a9d1_404244cuda3std3__45__cpo5beginE
	.align		8
        /*0020*/ 	.dword	_ZN40_INTERNAL_3dd6393a_4_k_cu_9227a9d1_404244cuda3std3__45__cpo3endE
	.align		8
        /*0028*/ 	.dword	_ZN40_INTERNAL_3dd6393a_4_k_cu_9227a9d1_404244cuda3std3__45__cpo6cbeginE
	.align		8
        /*0030*/ 	.dword	_ZN40_INTERNAL_3dd6393a_4_k_cu_9227a9d1_404244cuda3std3__45__cpo4cendE
	.align		8
        /*0038*/ 	.dword	_ZN40_INTERNAL_3dd6393a_4_k_cu_9227a9d1_404244cuda3std3__442_GLOBAL__N__3dd6393a_4_k_cu_9227a9d1_404246ignoreE
	.align		8
        /*0040*/ 	.dword	_ZN40_INTERNAL_3dd6393a_4_k_cu_9227a9d1_404244cuda3std3__419piecewise_constructE
	.align		8
        /*0048*/ 	.dword	_ZN40_INTERNAL_3dd6393a_4_k_cu_9227a9d1_404244cuda3std3__48in_placeE
	.align		8
        /*0050*/ 	.dword	_ZN40_INTERNAL_3dd6393a_4_k_cu_9227a9d1_404244cuda3std6ranges3__45__cpo4swapE
	.align		8
        /*0058*/ 	.dword	_ZN40_INTERNAL_3dd6393a_4_k_cu_9227a9d1_404244cuda3std6ranges3__45__cpo9iter_moveE
	.align		8
        /*0060*/ 	.dword	_ZN40_INTERNAL_3dd6393a_4_k_cu_9227a9d1_404244cute7productE
	.align		8
        /*0068*/ 	.dword	_ZN40_INTERNAL_3dd6393a_4_k_cu_9227a9d1_404244cute1_E
	.align		8
        /*0070*/ 	.dword	$str$25
	.align		8
        /*0078*/ 	.dword	$str$26
	.align		8
        /*0080*/ 	.dword	$str$27
	.align		8
        /*0088*/ 	.dword	$str$28


//--------------------- .text._ZN7cutlass13device_kernelINS_4gemm6kernel13GemmUniversalIN4cute5tupleIJiiiiEEENS1_10collective13CollectiveMmaINS1_35MainloopSm100TmaUmmaWarpSpecializedILi27ELi2ELi4ENS5_IJNS4_1CILi1EEESB_SB_EEEEENS5_IJNSA_ILi64EEESE_SE_EEEaNS5_IJlSB_lEEEaNS5_IJSB_llEEENS4_8TiledMMAINS4_8MMA_AtomIJNS4_15SM100_MMA_S8_SSIaaiLi64ELi64ELNS4_4UMMA5MajorE0ELSM_1ELNSL_8SaturateE0EEEEEENS4_6LayoutISC_NS5_IJNSA_ILi0EEESR_SR_EEEEENS5_IJNS4_10UnderscoreESU_SU_EEEEENS4_13SM90_TMA_LOADENS4_14ComposedLayoutINS4_7SwizzleILi2ELi4ELi3EEENS4_18smem_ptr_flag_bitsILi8EEENSQ_INS5_IJNSA_ILi8EEESE_EEENS5_IJSE_SB_EEEEEEEvNS4_8identityESX_NSY_IS10_S12_NSQ_INS5_IJSE_S13_EEENS5_IJSB_SE_EEEEEEEvS18_EENS_8epilogue10collective18CollectiveEpilogueINS1E_23Sm100TmaWarpSpecializedILi1ELi1ELi32ELb0ELb0EEEJSF_NS5_IJNSQ_ISE_SB_EES1J_EEEaSG_aSG_NS1E_6fusion15FusionCallbacksIS1I_NS1L_17LinearCombinationIaiaiLNS_15FloatRoundStyleE2EEESF_S1K_JEEENS4_5SM1004TMEM4LOAD26SM100_TMEM_LOAD_16dp32b32xESX_S17_NS4_39AutoVectorizingCopyWithAssumedAlignmentILi128EEENS4_14SM90_TMA_STOREES17_S1W_S1W_EEEvvEEEEvNT_6ParamsE --------------------------
	.section	.text._ZN7cutlass13device_kernelINS_4gemm6kernel13GemmUniversalIN4cute5tupleIJiiiiEEENS1_10collective13CollectiveMmaINS1_35MainloopSm100TmaUmmaWarpSpecializedILi27ELi2ELi4ENS5_IJNS4_1CILi1EEESB_SB_EEEEENS5_IJNSA_ILi64EEESE_SE_EEEaNS5_IJlSB_lEEEaNS5_IJSB_llEEENS4_8TiledMMAINS4_8MMA_AtomIJNS4_15SM100_MMA_S8_SSIaaiLi64ELi64ELNS4_4UMMA5MajorE0ELSM_1ELNSL_8SaturateE0EEEEEENS4_6LayoutISC_NS5_IJNSA_ILi0EEESR_SR_EEEEENS5_IJNS4_10UnderscoreESU_SU_EEEEENS4_13SM90_TMA_LOADENS4_14ComposedLayoutINS4_7SwizzleILi2ELi4ELi3EEENS4_18smem_ptr_flag_bitsILi8EEENSQ_INS5_IJNSA_ILi8EEESE_EEENS5_IJSE_SB_EEEEEEEvNS4_8identityESX_NSY_IS10_S12_NSQ_INS5_IJSE_S13_EEENS5_IJSB_SE_EEEEEEEvS18_EENS_8epilogue10collective18CollectiveEpilogueINS1E_23Sm100TmaWarpSpecializedILi1ELi1ELi32ELb0ELb0EEEJSF_NS5_IJNSQ_ISE_SB_EES1J_EEEaSG_aSG_NS1E_6fusion15FusionCallbacksIS1I_NS1L_17LinearCombinationIaiaiLNS_15FloatRoundStyleE2EEESF_S1K_JEEENS4_5SM1004TMEM4LOAD26SM100_TMEM_LOAD_16dp32b32xESX_S17_NS4_39AutoVectorizingCopyWithAssumedAlignmentILi128EEENS4_14SM90_TMA_STOREES17_S1W_S1W_EEEvvEEEEvNT_6ParamsE,"ax",@progbits
	.align	128
.text._ZN7cutlass13device_kernelINS_4gemm6kernel13GemmUniversalIN4cute5tupleIJiiiiEEENS1_10collective13CollectiveMmaINS1_35MainloopSm100TmaUmmaWarpSpecializedILi27ELi2ELi4ENS5_IJNS4_1CILi1EEESB_SB_EEEEENS5_IJNSA_ILi64EEESE_SE_EEEaNS5_IJlSB_lEEEaNS5_IJSB_llEEENS4_8TiledMMAINS4_8MMA_AtomIJNS4_15SM100_MMA_S8_SSIaaiLi64ELi64ELNS4_4UMMA5MajorE0ELSM_1ELNSL_8SaturateE0EEEEEENS4_6LayoutISC_NS5_IJNSA_ILi0EEESR_SR_EEEEENS5_IJNS4_10UnderscoreESU_SU_EEEEENS4_13SM90_TMA_LOADENS4_14ComposedLayoutINS4_7SwizzleILi2ELi4ELi3EEENS4_18smem_ptr_flag_bitsILi8EEENSQ_INS5_IJNSA_ILi8EEESE_EEENS5_IJSE_SB_EEEEEEEvNS4_8identityESX_NSY_IS10_S12_NSQ_INS5_IJSE_S13_EEENS5_IJSB_SE_EEEEEEEvS18_EENS_8epilogue10collective18CollectiveEpilogueINS1E_23Sm100TmaWarpSpecializedILi1ELi1ELi32ELb0ELb0EEEJSF_NS5_IJNSQ_ISE_SB_EES1J_EEEaSG_aSG_NS1E_6fusion15FusionCallbacksIS1I_NS1L_17LinearCombinationIaiaiLNS_15FloatRoundStyleE2EEESF_S1K_JEEENS4_5SM1004TMEM4LOAD26SM100_TMEM_LOAD_16dp32b32xESX_S17_NS4_39AutoVectorizingCopyWithAssumedAlignmentILi128EEENS4_14SM90_TMA_STOREES17_S1W_S1W_EEEvvEEEEvNT_6ParamsE:
        .type           _ZN7cutlass13device_kernelINS_4gemm6kernel13GemmUniversalIN4cute5tupleIJiiiiEEENS1_10collective13CollectiveMmaINS1_35MainloopSm100TmaUmmaWarpSpecializedILi27ELi2ELi4ENS5_IJNS4_1CILi1EEESB_SB_EEEEENS5_IJNSA_ILi64EEESE_SE_EEEaNS5_IJlSB_lEEEaNS5_IJSB_llEEENS4_8TiledMMAINS4_8MMA_AtomIJNS4_15SM100_MMA_S8_SSIaaiLi64ELi64ELNS4_4UMMA5MajorE0ELSM_1ELNSL_8SaturateE0EEEEEENS4_6LayoutISC_NS5_IJNSA_ILi0EEESR_SR_EEEEENS5_IJNS4_10UnderscoreESU_SU_EEEEENS4_13SM90_TMA_LOADENS4_14ComposedLayoutINS4_7SwizzleILi2ELi4ELi3EEENS4_18smem_ptr_flag_bitsILi8EEENSQ_INS5_IJNSA_ILi8EEESE_EEENS5_IJSE_SB_EEEEEEEvNS4_8identityESX_NSY_IS10_S12_NSQ_INS5_IJSE_S13_EEENS5_IJSB_SE_EEEEEEEvS18_EENS_8epilogue10collective18CollectiveEpilogueINS1E_23Sm100TmaWarpSpecializedILi1ELi1ELi32ELb0ELb0EEEJSF_NS5_IJNSQ_ISE_SB_EES1J_EEEaSG_aSG_NS1E_6fusion15FusionCallbacksIS1I_NS1L_17LinearCombinationIaiaiLNS_15FloatRoundStyleE2EEESF_S1K_JEEENS4_5SM1004TMEM4LOAD26SM100_TMEM_LOAD_16dp32b32xESX_S17_NS4_39AutoVectorizingCopyWithAssumedAlignmentILi128EEENS4_14SM90_TMA_STOREES17_S1W_S1W_EEEvvEEEEvNT_6ParamsE,@function
        .size           _ZN7cutlass13device_kernelINS_4gemm6kernel13GemmUniversalIN4cute5tupleIJiiiiEEENS1_10collective13CollectiveMmaINS1_35MainloopSm100TmaUmmaWarpSpecializedILi27ELi2ELi4ENS5_IJNS4_1CILi1EEESB_SB_EEEEENS5_IJNSA_ILi64EEESE_SE_EEEaNS5_IJlSB_lEEEaNS5_IJSB_llEEENS4_8TiledMMAINS4_8MMA_AtomIJNS4_15SM100_MMA_S8_SSIaaiLi64ELi64ELNS4_4UMMA5MajorE0ELSM_1ELNSL_8SaturateE0EEEEEENS4_6LayoutISC_NS5_IJNSA_ILi0EEESR_SR_EEEEENS5_IJNS4_10UnderscoreESU_SU_EEEEENS4_13SM90_TMA_LOADENS4_14ComposedLayoutINS4_7SwizzleILi2ELi4ELi3EEENS4_18smem_ptr_flag_bitsILi8EEENSQ_INS5_IJNSA_ILi8EEESE_EEENS5_IJSE_SB_EEEEEEEvNS4_8identityESX_NSY_IS10_S12_NSQ_INS5_IJSE_S13_EEENS5_IJSB_SE_EEEEEEEvS18_EENS_8epilogue10collective18CollectiveEpilogueINS1E_23Sm100TmaWarpSpecializedILi1ELi1ELi32ELb0ELb0EEEJSF_NS5_IJNSQ_ISE_SB_EES1J_EEEaSG_aSG_NS1E_6fusion15FusionCallbacksIS1I_NS1L_17LinearCombinationIaiaiLNS_15FloatRoundStyleE2EEESF_S1K_JEEENS4_5SM1004TMEM4LOAD26SM100_TMEM_LOAD_16dp32b32xESX_S17_NS4_39AutoVectorizingCopyWithAssumedAlignmentILi128EEENS4_14SM90_TMA_STOREES17_S1W_S1W_EEEvvEEEEvNT_6ParamsE,(.L_x_198 - _ZN7cutlass13device_kernelINS_4gemm6kernel13GemmUniversalIN4cute5tupleIJiiiiEEENS1_10collective13CollectiveMmaINS1_35MainloopSm100TmaUmmaWarpSpecializedILi27ELi2ELi4ENS5_IJNS4_1CILi1EEESB_SB_EEEEENS5_IJNSA_ILi64EEESE_SE_EEEaNS5_IJlSB_lEEEaNS5_IJSB_llEEENS4_8TiledMMAINS4_8MMA_AtomIJNS4_15SM100_MMA_S8_SSIaaiLi64ELi64ELNS4_4UMMA5MajorE0ELSM_1ELNSL_8SaturateE0EEEEEENS4_6LayoutISC_NS5_IJNSA_ILi0EEESR_SR_EEEEENS5_IJNS4_10UnderscoreESU_SU_EEEEENS4_13SM90_TMA_LOADENS4_14ComposedLayoutINS4_7SwizzleILi2ELi4ELi3EEENS4_18smem_ptr_flag_bitsILi8EEENSQ_INS5_IJNSA_ILi8EEESE_EEENS5_IJSE_SB_EEEEEEEvNS4_8identityESX_NSY_IS10_S12_NSQ_INS5_IJSE_S13_EEENS5_IJSB_SE_EEEEEEEvS18_EENS_8epilogue10collective18CollectiveEpilogueINS1E_23Sm100TmaWarpSpecializedILi1ELi1ELi32ELb0ELb0EEEJSF_NS5_IJNSQ_ISE_SB_EES1J_EEEaSG_aSG_NS1E_6fusion15FusionCallbacksIS1I_NS1L_17LinearCombinationIaiaiLNS_15FloatRoundStyleE2EEESF_S1K_JEEENS4_5SM1004TMEM4LOAD26SM100_TMEM_LOAD_16dp32b32xESX_S17_NS4_39AutoVectorizingCopyWithAssumedAlignmentILi128EEENS4_14SM90_TMA_STOREES17_S1W_S1W_EEEvvEEEEvNT_6ParamsE)
        .other          _ZN7cutlass13device_kernelINS_4gemm6kernel13GemmUniversalIN4cute5tupleIJiiiiEEENS1_10collective13CollectiveMmaINS1_35MainloopSm100TmaUmmaWarpSpecializedILi27ELi2ELi4ENS5_IJNS4_1CILi1EEESB_SB_EEEEENS5_IJNSA_ILi64EEESE_SE_EEEaNS5_IJlSB_lEEEaNS5_IJSB_llEEENS4_8TiledMMAINS4_8MMA_AtomIJNS4_15SM100_MMA_S8_SSIaaiLi64ELi64ELNS4_4UMMA5MajorE0ELSM_1ELNSL_8SaturateE0EEEEEENS4_6LayoutISC_NS5_IJNSA_ILi0EEESR_SR_EEEEENS5_IJNS4_10UnderscoreESU_SU_EEEEENS4_13SM90_TMA_LOADENS4_14ComposedLayoutINS4_7SwizzleILi2ELi4ELi3EEENS4_18smem_ptr_flag_bitsILi8EEENSQ_INS5_IJNSA_ILi8EEESE_EEENS5_IJSE_SB_EEEEEEEvNS4_8identityESX_NSY_IS10_S12_NSQ_INS5_IJSE_S13_EEENS5_IJSB_SE_EEEEEEEvS18_EENS_8epilogue10collective18CollectiveEpilogueINS1E_23Sm100TmaWarpSpecializedILi1ELi1ELi32ELb0ELb0EEEJSF_NS5_IJNSQ_ISE_SB_EES1J_EEEaSG_aSG_NS1E_6fusion15FusionCallbacksIS1I_NS1L_17LinearCombinationIaiaiLNS_15FloatRoundStyleE2EEESF_S1K_JEEENS4_5SM1004TMEM4LOAD26SM100_TMEM_LOAD_16dp32b32xESX_S17_NS4_39AutoVectorizingCopyWithAssumedAlignmentILi128EEENS4_14SM90_TMA_STOREES17_S1W_S1W_EEEvvEEEEvNT_6ParamsE,@"STO_CUDA_ENTRY STV_DEFAULT"
_ZN7cutlass13device_kernelINS_4gemm6kernel13GemmUniversalIN4cute5tupleIJiiiiEEENS1_10collective13CollectiveMmaINS1_35MainloopSm100TmaUmmaWarpSpecializedILi27ELi2ELi4ENS5_IJNS4_1CILi1EEESB_SB_EEEEENS5_IJNSA_ILi64EEESE_SE_EEEaNS5_IJlSB_lEEEaNS5_IJSB_llEEENS4_8TiledMMAINS4_8MMA_AtomIJNS4_15SM100_MMA_S8_SSIaaiLi64ELi64ELNS4_4UMMA5MajorE0ELSM_1ELNSL_8SaturateE0EEEEEENS4_6LayoutISC_NS5_IJNSA_ILi0EEESR_SR_EEEEENS5_IJNS4_10UnderscoreESU_SU_EEEEENS4_13SM90_TMA_LOADENS4_14ComposedLayoutINS4_7SwizzleILi2ELi4ELi3EEENS4_18smem_ptr_flag_bitsILi8EEENSQ_INS5_IJNSA_ILi8EEESE_EEENS5_IJSE_SB_EEEEEEEvNS4_8identityESX_NSY_IS10_S12_NSQ_INS5_IJSE_S13_EEENS5_IJSB_SE_EEEEEEEvS18_EENS_8epilogue10collective18CollectiveEpilogueINS1E_23Sm100TmaWarpSpecializedILi1ELi1ELi32ELb0ELb0EEEJSF_NS5_IJNSQ_ISE_SB_EES1J_EEEaSG_aSG_NS1E_6fusion15FusionCallbacksIS1I_NS1L_17LinearCombinationIaiaiLNS_15FloatRoundStyleE2EEESF_S1K_JEEENS4_5SM1004TMEM4LOAD26SM100_TMEM_LOAD_16dp32b32xESX_S17_NS4_39AutoVectorizingCopyWithAssumedAlignmentILi128EEENS4_14SM90_TMA_STOREES17_S1W_S1W_EEEvvEEEEvNT_6ParamsE:
[----:B------:R-:W1:Y:S01]  /*0000*/  LDC R1, c[0x0][0x37c] ;  /* 0x0000df00ff017b82 */ /* 0x000e620000000800 */
[----:B------:R-:W2:Y:S01]  /*0010*/  S2R R103, SR_TID.X ;  /* 0x0000000000677919 */ /* 0x000ea20000002100 */
[----:B------:R-:W3:Y:S01]  /*0020*/  LDCU.64 UR4, c[0x0][0x890] ;  /* 0x00011200ff0477ac */ /* 0x000ee20008000a00 */
[----:B------:R-:W-:Y:S02]  /*0030*/  PRMT R98, RZ, 0x7610, R98 ;  /* 0x00007610ff627816 */ /* 0x000fe40000000062 */
[----:B------:R-:W-:Y:S01]  /*0040*/  ELECT P5, URZ, PT ;  /* 0x0000000000ff782f */ /* 0x000fe200038a0000 */
[----:B------:R-:W4:Y:S01]  /*0050*/  LDCU.64 UR40, c[0x0][0x358] ;  /* 0x00006b00ff2877ac */ /* 0x000f220008000a00 */
[----:B---3--:R-:W-:-:S04]  /*0060*/  UISETP.NE.U32.AND UP0, UPT, UR4, URZ, UPT ;  /* 0x000000ff0400728c */ /* 0x008fc8000bf05070 */
[----:B------:R-:W-:Y:S01]  /*0070*/  UISETP.NE.AND.EX UP0, UPT, UR5, URZ, UPT, UP0 ;  /* 0x000000ff0500728c */ /* 0x000fe2000bf05300 */
[----:B--2---:R-:W-:-:S05]  /*0080*/  SHF.R.U32.HI R106, RZ, 0x5, R103 ;  /* 0x00000005ff6a7819 */ /* 0x004fca0000011667 */
[----:B------:R-:W2:Y:S02]  /*0090*/  SHFL.IDX PT, R0, R106, RZ, 0x1f ;  /* 0x00001fff6a007589 */ /* 0x000ea400000e0000 */
[----:B--2---:R-:W-:Y:S01]  /*00a0*/  R2UR UR8, R0 ;  /* 0x00000000000872ca */ /* 0x004fe200000e0000 */
[----:B-1--4-:R-:W-:-:S14]  /*00b0*/  BRA.U UP0, `(.L_x_0) ;  /* 0x00000001002c7547 */ /* 0x012fdc000b800000 */
[----:B------:R-:W1:Y:S02]  /*00c0*/  LDCU.64 UR6, c[0x0][0x888] ;  /* 0x00011100ff0677ac */ /* 0x000e640008000a00 */
[----:B-1----:R-:W-:-:S04]  /*00d0*/  UISETP.NE.U32.AND UP0, UPT, UR6, URZ, UPT ;  /* 0x000000ff0600728c */ /* 0x002fc8000bf05070 */
[----:B------:R-:W-:-:S09]  /*00e0*/  UISETP.NE.AND.EX UP0, UPT, UR7, URZ, UPT, UP0 ;  /* 0x000000ff0700728c */ /* 0x000fd2000bf05300 */
[----:B------:R-:W-:Y:S05]  /*00f0*/  BRA.U !UP0, `(.L_x_1) ;  /* 0x0000000108107547 */ /* 0x000fea000b800000 */
[----:B------:R-:W1:Y:S02]  /*0100*/  LDC.64 R48, c[0x0][0x888] ;  /* 0x00022200ff307b82 */ /* 0x000e640000000a00 */
[----:B-1----:R1:W5:Y:S01]  /*0110*/  LDG.E R48, desc[UR40][R48.64] ;  /* 0x0000002830307981 */ /* 0x002362000c1e1900 */
[----:B------:R-:W-:Y:S01]  /*0120*/  HFMA2 R98, -RZ, RZ, 0, 5.9604644775390625e-08 ;  /* 0x00000001ff627431 */ /* 0x000fe200000001ff */
[----:B------:R-:W-:Y:S05]  /*0130*/  BRA `(.L_x_0) ;  /* 0x00000000000c7947 */ /* 0x000fea0003800000 */
.L_x_1:
[----:B------:R-:W1:Y:S01]  /*0140*/  LDCU UR6, c[0x0][0x880] ;  /* 0x00011000ff0677ac */ /* 0x000e620008000800 */
[----:B------:R-:W-:Y:S01]  /*0150*/  HFMA2 R98, -RZ, RZ, 0, 5.9604644775390625e-08 ;  /* 0x00000001ff627431 */ /* 0x000fe200000001ff */
[----:B-1----:R-:W-:-:S07]  /*0160*/  MOV R48, UR6 ;  /* 0x0000000600307c02 */ /* 0x002fce0008000f00 */
.L_x_0:
[----:B------:R-:W2:Y:S02]  /*0170*/  LDCU.64 UR6, c[0x0][0x8b0] ;  /* 0x00011600ff0677ac */ /* 0x000ea40008000a00 */
[----:B--2---:R-:W-:-:S04]  /*0180*/  UISETP.NE.U32.AND UP0, UPT, UR6, URZ, UPT ;  /* 0x000000ff0600728c */ /* 0x004fc8000bf05070 */
[----:B------:R-:W-:-:S09]  /*0190*/  UISETP.NE.AND.EX UP0, UPT, UR7, URZ, UPT, UP0 ;  /* 0x000000ff0700728c */ /* 0x000fd2000bf05300 */
[----:B------:R-:W-:Y:S05]  /*01a0*/  BRA.U UP0, `(.L_x_2) ;  /* 0x0000000100247547 */ /* 0x000fea000b800000 */
[----:B------:R-:W2:Y:S02]  /*01b0*/  LDCU.64 UR6, c[0x0][0x8a8] ;  /* 0x00011500ff0677ac */ /* 0x000ea40008000a00 */
[----:B--2---:R-:W-:-:S04]  /*01c0*/  UISETP.NE.U32.AND UP0, UPT, UR6, URZ, UPT ;  /* 0x000000ff0600728c */ /* 0x004fc8000bf05070 */
[----:B------:R-:W-:-:S09]  /*01d0*/  UISETP.NE.AND.EX UP0, UPT, UR7, URZ, UPT, UP0 ;  /* 0x000000ff0700728c */ /* 0x000fd2000bf05300 */
[----:B------:R-:W-:Y:S05]  /*01e0*/  BRA.U !UP0, `(.L_x_3) ;  /* 0x00000001080c7547 */ /* 0x000fea000b800000 */
[----:B------:R-:W2:Y:S02]  /*01f0*/  LDC.64 R2, c[0x0][0x8a8] ;  /* 0x00022a00ff027b82 */ /* 0x000ea40000000a00 */
[----:B--2---:R2:W5:Y:S01]  /*0200*/  LDG.E R47, desc[UR40][R2.64] ;  /* 0x00000028022f7981 */ /* 0x004562000c1e1900 */
[----:B------:R-:W-:Y:S05]  /*0210*/  BRA `(.L_x_2) ;  /* 0x0000000000087947 */ /* 0x000fea0003800000 */
.L_x_3:
[----:B------:R-:W2:Y:S02]  /*0220*/  LDCU UR6, c[0x0][0x8a0] ;  /* 0x00011400ff0677ac */ /* 0x000ea40008000800 */
[----:B--2---:R-:W-:Y:S02]  /*0230*/  MOV R47, UR6 ;  /* 0x00000006002f7c02 */ /* 0x004fe40008000f00 */
.L_x_2:
[----:B------:R-:W-:Y:S01]  /*0240*/  IMAD.U32 R0, RZ, RZ, UR8 ;  /* 0x00000008ff007e24 */ /* 0x000fe2000f8e00ff */
[----:B------:R-:W-:Y:S04]  /*0250*/  BSSY.RECONVERGENT B0, `(.L_x_4) ;  /* 0x000000c000007945 */ /* 0x000fe80003800200 */
[C---:B------:R-:W-:Y:S02]  /*0260*/  ISETP.NE.OR P1, PT, R0.reuse, 0x1, !P5 ;  /* 0x000000010000780c */ /* 0x040fe40006f25670 */
[----:B------:R-:W-:-:S11]  /*0270*/  ISETP.NE.OR P0, PT, R0, 0x3, !P5 ;  /* 0x000000030000780c */ /* 0x000fd60006f05670 */
[----:B------:R-:W-:Y:S05]  /*0280*/  @P1 BRA `(.L_x_5) ;  /* 0x0000000000201947 */ /* 0x000fea0003800000 */
[----:B------:R-:W3:Y:S02]  /*0290*/  LDCU.64 UR6, c[0x0][0x348] ;  /* 0x00006900ff0677ac */ /* 0x000ee40008000a00 */
[----:B---3--:R-:W-:Y:S02]  /*02a0*/  UIADD3 UR10, UP1, UPT, UR6, 0x80, URZ ;  /* 0x00000080060a7890 */ /* 0x008fe4000ff3e0ff */
[----:B------:R-:W-:Y:S02]  /*02b0*/  UIADD3 UR6, UP0, UPT, UR6, 0x180, URZ ;  /* 0x0000018006067890 */ /* 0x000fe4000ff1e0ff */
[----:B------:R-:W-:Y:S02]  /*02c0*/  UIADD3.X UR11, UPT, UPT, URZ, UR7, URZ, UP1, !UPT ;  /* 0x00000007ff0b7290 */ /* 0x000fe40008ffe4ff */
[----:B------:R-:W-:-:S07]  /*02d0*/  UIADD3.X UR7, UPT, UPT, URZ, UR7, URZ, UP0, !UPT ;  /* 0x00000007ff077290 */ /* 0x000fce00087fe4ff */
[----:B------:R3:W-:Y:S02]  /*02e0*/  UTMACCTL.PF [UR10] ;  /* 0x000000000a0079b9 */ /* 0x0007e40008040000 */
[----:B------:R3:W-:Y:S02]  /*02f0*/  UTMACCTL.PF [UR6] ;  /* 0x00000000060079b9 */ /* 0x0007e40008040000 */
[----:B---3--:R-:W-:Y:S01]  /*0300*/  NOP ;  /* 0x0000000000007918 */ /* 0x008fe20000000000 */
.L_x_5:
[----:B------:R-:W-:Y:S05]  /*0310*/  BSYNC.RECONVERGENT B0 ;  /* 0x0000000000007941 */ /* 0x000fea0003800200 */
.L_x_4:
[----:B------:R-:W-:Y:S04]  /*0320*/  BSSY.RECONVERGENT B0, `(.L_x_6) ;  /* 0x000000a000007945 */ /* 0x000fe80003800200 */
        /* <DEDUP_REMOVED lines=9> */
.L_x_7:
[----:B------:R-:W-:Y:S05]  /*03c0*/  BSYNC.RECONVERGENT B0 ;  /* 0x0000000000007941 */ /* 0x000fea0003800200 */
.L_x_6:
[----:B------:R-:W3:Y:S01]  /*03d0*/  LDCU.64 UR6, c[0x0][0x888] ;  /* 0x00011100ff0677ac */ /* 0x000ee20008000a00 */
[----:B------:R-:W-:Y:S02]  /*03e0*/  UISETP.EQ.U32.AND UP1, UPT, UR4, URZ, UPT ;  /* 0x000000ff0400728c */ /* 0x000fe4000bf22070 */
[----:B------:R-:W-:Y:S02]  /*03f0*/  UPLOP3.LUT UP2, UPT, UPT, UPT, UPT, 0x80, 0x8 ;  /* 0x000000000008789c */ /* 0x000fe40003f4f070 */
[----:B---3--:R-:W-:-:S04]  /*0400*/  UISETP.NE.U32.AND UP0, UPT, UR6, URZ, UPT ;  /* 0x000000ff0600728c */ /* 0x008fc8000bf05070 */
[----:B------:R-:W-:-:S04]  /*0410*/  UISETP.NE.AND.EX UP0, UPT, UR7, URZ, UPT, UP0 ;  /* 0x000000ff0700728c */ /* 0x000fc8000bf05300 */
[----:B------:R-:W-:-:S04]  /*0420*/  UISETP.EQ.OR.EX UP3, UPT, UR5, URZ, !UP0, UP1 ;  /* 0x000000ff0500728c */ /* 0x000fc8000c762710 */
[----:B------:R-:W-:-:S05]  /*0430*/  UP2UR UR44, UPR, URZ, 0x8 ;  /* 0x00000008ff2c7883 */ /* 0x000fca0008000000 */
[----:B------:R-:W-:Y:S07]  /*0440*/  BRA.U !UP3, `(.L_x_8) ;  /* 0x000000010b207547 */ /* 0x000fee000b800000 */
[----:B-----5:R-:W-:Y:S01]  /*0450*/  R2UR UR6, R48 ;  /* 0x00000000300672ca */ /* 0x020fe200000e0000 */
[----:B------:R-:W-:Y:S02]  /*0460*/  UISETP.NE.U32.AND UP2, UPT, UR4, URZ, UPT ;  /* 0x000000ff0400728c */ /* 0x000fe4000bf45070 */
[----:B------:R-:W-:Y:S02]  /*0470*/  USEL UR4, URZ, 0xffffffff, UP0 ;  /* 0xffffffffff047887 */ /* 0x000fe40008000000 */
[----:B------:R-:W-:-:S08]  /*0480*/  UISETP.NE.AND.EX UP2, UPT, UR5, URZ, UPT, UP2 ;  /* 0x000000ff0500728c */ /* 0x000fd0000bf45320 */
[----:B------:R-:W-:-:S04]  /*0490*/  UISETP.NE.AND UP1, UPT, UR6, URZ, UPT ;  /* 0x000000ff0600728c */ /* 0x000fc8000bf25270 */
[----:B------:R-:W-:-:S04]  /*04a0*/  @!UP2 USEL UR4, URZ, 0xffffffff, UP1 ;  /* 0xffffffffff04a887 */ /* 0x000fc80008800000 */
[----:B------:R-:W-:-:S04]  /*04b0*/  ULOP3.LUT UR4, UR4, 0x1, URZ, 0xc0, !UPT ;  /* 0x0000000104047892 */ /* 0x000fc8000f8ec0ff */
[----:B------:R-:W-:-:S11]  /*04c0*/  UISETP.NE.U32.AND UP2, UPT, UR4, 0x1, UPT ;  /* 0x000000010400788c */ /* 0x000fd6000bf45070 */
.L_x_8:
[----:B--2---:R-:W2:Y:S01]  /*04d0*/  SHFL.IDX PT, R2, R106, RZ, 0x1f ;  /* 0x00001fff6a027589 */ /* 0x004ea200000e0000 */
[----:B------:R-:W-:-:S04]  /*04e0*/  UISETP.NE.AND UP1, UPT, UR8, 0x2, UPT ;  /* 0x000000020800788c */ /* 0x000fc8000bf25270 */
[----:B------:R-:W-:Y:S01]  /*04f0*/  USEL UR13, URZ, 0x1, UP1 ;  /* 0x00000001ff0d7887 */ /* 0x000fe20008800000 */
[----:B--2---:R-:W-:-:S13]  /*0500*/  ISETP.NE.AND P0, PT, R2, RZ, PT ;  /* 0x000000ff0200720c */ /* 0x004fda0003f05270 */
[----:B------:R-:W-:Y:S05]  /*0510*/  @P0 BRA `(.L_x_9) ;  /* 0x00000004000c0947 */ /* 0x000fea0003800000 */
[----:B------:R-:W-:Y:S01]  /*0520*/  ELECT P0, URZ, PT ;  /* 0x0000000000ff782f */ /* 0x000fe20003800000 */
[----:B------:R-:W-:-:S12]  /*0530*/  BSSY.RECONVERGENT B0, `(.L_x_9) ;  /* 0x0000041000007945 */ /* 0x000fd80003800200 */
[----:B------:R-:W-:Y:S05]  /*0540*/  @!P0 BRA `(.L_x_10) ;  /* 0x0000000000fc8947 */ /* 0x000fea0003800000 */
[----:B------:R-:W2:Y:S01]  /*0550*/  S2UR UR5, SR_CgaCtaId ;  /* 0x00000000000579c3 */ /* 0x000ea20000008800 */
[----:B------:R-:W-:Y:S01]  /*0560*/  UMOV UR6, 0x400 ;  /* 0x0000040000067882 */ /* 0x000fe20000000000 */
[----:B------:R-:W-:Y:S01]  /*0570*/  UMOV UR4, 0x1 ;  /* 0x0000000100047882 */ /* 0x000fe20000000000 */
[----:B--2---:R-:W-:Y:S02]  /*0580*/  ULEA UR5, UR5, UR6, 0x18 ;  /* 0x0000000605057291 */ /* 0x004fe4000f8ec0ff */
[----:B------:R-:W-:-:S04]  /*0590*/  UIADD3 UR6, UPT, UPT, -UR4, 0x100000, URZ ;  /* 0x0010000004067890 */ /* 0x000fc8000fffe1ff */
[----:B------:R-:W-:Y:S02]  /*05a0*/  USHF.L.U32 UR7, UR6, 0xb, URZ ;  /* 0x0000000b06077899 */ /* 0x000fe400080006ff */
[----:B------:R-:W-:Y:S01]  /*05b0*/  USHF.L.U32 UR6, UR6, 0x1, URZ ;  /* 0x0000000106067899 */ /* 0x000fe200080006ff */
[----:B------:R-:W2:Y:S11]  /*05c0*/  FENCE.VIEW.ASYNC.S ;  /* 0x00000000000073c6 */ /* 0x000eb60000000000 */
[----:B--2---:R2:W3:Y:S01]  /*05d0*/  SYNCS.EXCH.64 URZ, [UR5], UR6 ;  /* 0x0000000605ff75b2 */ /* 0x0044e20008000100 */
[----:B------:R2:W4:Y:S01]  /*05e0*/  SYNCS.EXCH.64 URZ, [UR5+0xd8], UR6 ;  /* 0x0000d80605ff75b2 */ /* 0x0005220008000100 */
[----:B------:R2:W1:Y:S01]  /*05f0*/  SYNCS.EXCH.64 URZ, [UR5+0x8], UR6 ;  /* 0x0000080605ff75b2 */ /* 0x0004620008000100 */
        /* <DEDUP_REMOVED lines=50> */
[----:B------:R2:W1:Y:S02]  /*0920*/  SYNCS.EXCH.64 URZ, [UR5+0x1a8], UR6 ;  /* 0x0001a80605ff75b2 */ /* 0x0004640008000100 */
[----:B--234-:R-:W-:Y:S01]  /*0930*/  NOP ;  /* 0x0000000000007918 */ /* 0x01cfe20000000000 */
.L_x_10:
[----:B------:R-:W-:Y:S05]  /*0940*/  BSYNC.RECONVERGENT B0 ;  /* 0x0000000000007941 */ /* 0x000fea0003800200 */
.L_x_9:
[----:B------:R-:W2:Y:S01]  /*0950*/  SHFL.IDX PT, R2, R106, RZ, 0x1f ;  /* 0x00001fff6a027589 */ /* 0x000ea200000e0000 */
[----:B------:R-:W-:Y:S01]  /*0960*/  NOP ;  /* 0x0000000000007918 */ /* 0x000fe20000000000 */
[----:B--2---:R-:W-:-:S13]  /*0970*/  ISETP.NE.AND P0, PT, R2, 0x1, PT ;  /* 0x000000010200780c */ /* 0x004fda0003f05270 */
[----:B------:R-:W-:Y:S05]  /*0980*/  @P0 BRA `(.L_x_11) ;  /* 0x0000000000400947 */ /* 0x000fea0003800000 */
[----:B------:R-:W2:Y:S01]  /*0990*/  S2UR UR6, SR_CgaCtaId ;  /* 0x00000000000679c3 */ /* 0x000ea20000008800 */
[----:B------:R-:W-:Y:S01]  /*09a0*/  UMOV UR7, 0x400 ;  /* 0x0000040000077882 */ /* 0x000fe20000000000 */
[----:B------:R-:W-:Y:S01]  /*09b0*/  UMOV UR5, 0x20 ;  /* 0x0000002000057882 */ /* 0x000fe20000000000 */
[----:B------:R-:W-:Y:S01]  /*09c0*/  UMOV UR4, 0x80 ;  /* 0x0000008000047882 */ /* 0x000fe20000000000 */
[----:B------:R-:W-:-:S04]  /*09d0*/  UIADD3 UR10, UPT, UPT, -UR5, 0x100000, URZ ;  /* 0x00100000050a7890 */ /* 0x000fc8000fffe1ff */
[----:B------:R-:W-:Y:S02]  /*09e0*/  USHF.L.U32 UR11, UR10, 0xb, URZ ;  /* 0x0000000b0a0b7899 */ /* 0x000fe400080006ff */
[----:B------:R-:W-:Y:S02]  /*09f0*/  USHF.L.U32 UR10, UR10, 0x1, URZ ;  /* 0x000000010a0a7899 */ /* 0x000fe400080006ff */
[----:B------:R-:W-:-:S04]  /*0a00*/  UIADD3 UR4, UPT, UPT, -UR4, 0x100000, URZ ;  /* 0x0010000004047890 */ /* 0x000fc8000fffe1ff */
[----:B------:R-:W-:Y:S02]  /*0a10*/  USHF.L.U32 UR5, UR4, 0xb, URZ ;  /* 0x0000000b04057899 */ /* 0x000fe400080006ff */
[----:B------:R-:W-:Y:S01]  /*0a20*/  USHF.L.U32 UR4, UR4, 0x1, URZ ;  /* 0x0000000104047899 */ /* 0x000fe200080006ff */
[----:B------:R-:W-:Y:S01]  /*0a30*/  ELECT P0, URZ, PT ;  /* 0x0000000000ff782f */ /* 0x000fe20003800000 */
[----:B--2---:R-:W-:Y:S01]  /*0a40*/  ULEA UR6, UR6, UR7, 0x18 ;  /* 0x0000000706067291 */ /* 0x004fe2000f8ec0ff */
[----:B------:R-:W2:Y:S11]  /*0a50*/  FENCE.VIEW.ASYNC.S ;  /* 0x00000000000073c6 */ /* 0x000eb60000000000 */
[----:B--2---:R2:W3:Y:S01]  /*0a60*/  SYNCS.EXCH.64 URZ, [UR6+0x1b0], UR10 ;  /* 0x0001b00a06ff75b2 */ /* 0x0044e20008000100 */
[----:B------:R2:W4:Y:S01]  /*0a70*/  SYNCS.EXCH.64 URZ, [UR6+0x1b8], UR4 ;  /* 0x0001b80406ff75b2 */ /* 0x0005220008000100 */
[----:B------:R-:W-:Y:S01]  /*0a80*/  NOP ;  /* 0x0000000000007918 */ /* 0x000fe20000000000 */
.L_x_11:
[----:B------:R-:W1:Y:S01]  /*0a90*/  SHFL.IDX PT, R2, R106, RZ, 0x1f ;  /* 0x00001fff6a027589 */ /* 0x000e6200000e0000 */
[----:B------:R-:W-:Y:S01]  /*0aa0*/  NOP ;  /* 0x0000000000007918 */ /* 0x000fe20000000000 */
[----:B-1----:R-:W-:-:S13]  /*0ab0*/  ISETP.NE.AND P0, PT, R2, 0x3, PT ;  /* 0x000000030200780c */ /* 0x002fda0003f05270 */
[----:B------:R-:W-:Y:S05]  /*0ac0*/  @P0 BRA `(.L_x_12) ;  /* 0x0000000000300947 */ /* 0x000fea0003800000 */
[----:B--2---:R-:W1:Y:S01]  /*0ad0*/  S2UR UR5, SR_CgaCtaId ;  /* 0x00000000000579c3 */ /* 0x004e620000008800 */
[----:B------:R-:W-:Y:S01]  /*0ae0*/  UMOV UR6, 0x400 ;  /* 0x0000040000067882 */ /* 0x000fe20000000000 */
[----:B------:R-:W-:Y:S01]  /*0af0*/  UMOV UR4, 0x20 ;  /* 0x0000002000047882 */ /* 0x000fe20000000000 */
[----:B------:R-:W-:Y:S01]  /*0b00*/  ELECT P0, URZ, PT ;  /* 0x0000000000ff782f */ /* 0x000fe20003800000 */
[----:B-1----:R-:W-:Y:S02]  /*0b10*/  ULEA UR5, UR5, UR6, 0x18 ;  /* 0x0000000605057291 */ /* 0x002fe4000f8ec0ff */
[----:B------:R-:W-:-:S04]  /*0b20*/  UIADD3 UR6, UPT, UPT, -UR4, 0x100000, URZ ;  /* 0x0010000004067890 */ /* 0x000fc8000fffe1ff */
[----:B------:R-:W-:Y:S02]  /*0b30*/  USHF.L.U32 UR7, UR6, 0xb, URZ ;  /* 0x0000000b06077899 */ /* 0x000fe400080006ff */
[----:B------:R-:W-:Y:S01]  /*0b40*/  USHF.L.U32 UR6, UR6, 0x1, URZ ;  /* 0x0000000106067899 */ /* 0x000fe200080006ff */
[----:B------:R-:W1:Y:S11]  /*0b50*/  FENCE.VIEW.ASYNC.S ;  /* 0x00000000000073c6 */ /* 0x000e760000000000 */
[----:B-1----:R1:W2:Y:S01]  /*0b60*/  SYNCS.EXCH.64 URZ, [UR5+0x1c0], UR6 ;  /* 0x0001c00605ff75b2 */ /* 0x0022a20008000100 */
[----:B------:R1:W1:Y:S01]  /*0b70*/  SYNCS.EXCH.64 URZ, [UR5+0x1c8], UR6 ;  /* 0x0001c80605ff75b2 */ /* 0x0002620008000100 */
[----:B------:R-:W-:Y:S01]  /*0b80*/  NOP ;  /* 0x0000000000007918 */ /* 0x000fe20000000000 */
.L_x_12:
[----:B------:R-:W3:Y:S01]  /*0b90*/  SHFL.IDX PT, R2, R106, RZ, 0x1f ;  /* 0x00001fff6a027589 */ /* 0x000ee200000e0000 */
[----:B------:R-:W-:Y:S01]  /*0ba0*/  NOP ;  /* 0x0000000000007918 */ /* 0x000fe20000000000 */
[----:B---3--:R-:W-:-:S13]  /*0bb0*/  ISETP.NE.AND P0, PT, R2, 0x4, PT ;  /* 0x000000040200780c */ /* 0x008fda0003f05270 */
[----:B------:R-:W-:Y:S05]  /*0bc0*/  @P0 BRA `(.L_x_13) ;  /* 0x00000000004c0947 */ /* 0x000fea0003800000 */
[----:B-12---:R-:W1:Y:S01]  /*0bd0*/  S2UR UR5, SR_CgaCtaId ;  /* 0x00000000000579c3 */ /* 0x006e620000008800 */
[----:B------:R-:W-:Y:S01]  /*0be0*/  UMOV UR7, 0x100 ;  /* 0x0000010000077882 */ /* 0x000fe20000000000 */
[----:B------:R-:W-:Y:S01]  /*0bf0*/  UMOV UR6, 0x400 ;  /* 0x0000040000067882 */ /* 0x000fe20000000000 */
[----:B------:R-:W-:Y:S01]  /*0c00*/  USEL UR7, UR7, 0xe0, UP2 ;  /* 0x000000e007077887 */ /* 0x000fe20009000000 */
[----:B------:R-:W-:Y:S01]  /*0c10*/  UMOV UR4, 0x1 ;  /* 0x0000000100047882 */ /* 0x000fe20000000000 */
[----:B------:R-:W-:Y:S01]  /*0c20*/  ELECT P0, URZ, PT ;  /* 0x0000000000ff782f */ /* 0x000fe20003800000 */
[----:B------:R-:W-:-:S04]  /*0c30*/  UIADD3 UR10, UPT, UPT, -UR4, 0x100000, URZ ;  /* 0x00100000040a7890 */ /* 0x000fc8000fffe1ff */
[----:B------:R-:W-:Y:S02]  /*0c40*/  USHF.L.U32 UR11, UR10, 0xb, URZ ;  /* 0x0000000b0a0b7899 */ /* 0x000fe400080006ff */
[----:B------:R-:W-:Y:S02]  /*0c50*/  USHF.L.U32 UR10, UR10, 0x1, URZ ;  /* 0x000000010a0a7899 */ /* 0x000fe400080006ff */
[----:B-1----:R-:W-:Y:S02]  /*0c60*/  ULEA UR5, UR5, UR6, 0x18 ;  /* 0x0000000605057291 */ /* 0x002fe4000f8ec0ff */
[----:B------:R-:W-:-:S04]  /*0c70*/  UIADD3 UR6, UPT, UPT, -UR7, 0x100000, URZ ;  /* 0x0010000007067890 */ /* 0x000fc8000fffe1ff */
[----:B------:R-:W-:Y:S02]  /*0c80*/  USHF.L.U32 UR7, UR6, 0xb, URZ ;  /* 0x0000000b06077899 */ /* 0x000fe400080006ff */
[----:B------:R-:W-:Y:S01]  /*0c90*/  USHF.L.U32 UR6, UR6, 0x1, URZ ;  /* 0x0000000106067899 */ /* 0x000fe200080006ff */
[----:B------:R-:W1:Y:S03]  /*0ca0*/  FENCE.VIEW.ASYNC.S ;  /* 0x00000000000073c6 */ /* 0x000e660000000000 */
[----:B-1----:R3:W1:Y:S08]  /*0cb0*/  SYNCS.EXCH.64 URZ, [UR5+0x1d0], UR10 ;  /* 0x0001d00a05ff75b2 */ /* 0x0026700008000100 */
[----:B------:R3:W2:Y:S01]  /*0cc0*/  SYNCS.EXCH.64 URZ, [UR5+0x1e0], UR6 ;  /* 0x0001e00605ff75b2 */ /* 0x0006a20008000100 */
[----:B------:R3:W1:Y:S01]  /*0cd0*/  SYNCS.EXCH.64 URZ, [UR5+0x1d8], UR10 ;  /* 0x0001d80a05ff75b2 */ /* 0x0006620008000100 */
[----:B------:R3:W1:Y:S02]  /*0ce0*/  SYNCS.EXCH.64 URZ, [UR5+0x1e8], UR6 ;  /* 0x0001e80605ff75b2 */ /* 0x0006640008000100 */
[----:B---3--:R-:W-:Y:S01]  /*0cf0*/  NOP ;  /* 0x0000000000007918 */ /* 0x008fe20000000000 */
.L_x_13:
[----:B------:R-:W3:Y:S01]  /*0d00*/  SHFL.IDX PT, R2, R106, RZ, 0x1f ;  /* 0x00001fff6a027589 */ /* 0x000ee200000e0000 */
[----:B------:R-:W-:Y:S01]  /*0d10*/  NOP ;  /* 0x0000000000007918 */ /* 0x000fe20000000000 */
[----:B---3--:R-:W-:-:S13]  /*0d20*/  ISETP.NE.AND P0, PT, R2, 0x5, PT ;  /* 0x000000050200780c */ /* 0x008fda0003f05270 */
[----:B------:R-:W-:Y:S05]  /*0d30*/  @P0 BRA `(.L_x_14) ;  /* 0x0000000000580947 */ /* 0x000fea0003800000 */
[----:B-12---:R-:W1:Y:S01]  /*0d40*/  S2UR UR6, SR_CgaCtaId ;  /* 0x00000000000679c3 */ /* 0x006e620000008800 */
        /* <DEDUP_REMOVED lines=10> */
[----:B-1----:R-:W-:Y:S01]  /*0df0*/  ULEA UR6, UR6, UR7, 0x18 ;  /* 0x0000000706067291 */ /* 0x002fe2000f8ec0ff */
[----:B------:R-:W1:Y:S11]  /*0e00*/  FENCE.VIEW.ASYNC.S ;  /* 0x00000000000073c6 */ /* 0x000e760000000000 */
[----:B-1----:R3:W1:Y:S01]  /*0e10*/  SYNCS.EXCH.64 URZ, [UR6+0x1f0], UR10 ;  /* 0x0001f00a06ff75b2 */ /* 0x0026620008000100 */
[----:B------:R3:W2:Y:S01]  /*0e20*/  SYNCS.EXCH.64 URZ, [UR6+0x210], UR4 ;  /* 0x0002100406ff75b2 */ /* 0x0006a20008000100 */
[----:B------:R3:W1:Y:S01]  /*0e30*/  SYNCS.EXCH.64 URZ, [UR6+0x1f8], UR10 ;  /* 0x0001f80a06ff75b2 */ /* 0x0006620008000100 */
[----:B------:R3:W1:Y:S01]  /*0e40*/  SYNCS.EXCH.64 URZ, [UR6+0x218], UR4 ;  /* 0x0002180406ff75b2 */ /* 0x0006620008000100 */
[----:B------:R3:W1:Y:S01]  /*0e50*/  SYNCS.EXCH.64 URZ, [UR6+0x200], UR10 ;  /* 0x0002000a06ff75b2 */ /* 0x0006620008000100 */
[----:B------:R3:W1:Y:S01]  /*0e60*/  SYNCS.EXCH.64 URZ, [UR6+0x220], UR4 ;  /* 0x0002200406ff75b2 */ /* 0x0006620008000100 */
[----:B------:R3:W1:Y:S01]  /*0e70*/  SYNCS.EXCH.64 URZ, [UR6+0x208], UR10 ;  /* 0x0002080a06ff75b2 */ /* 0x0006620008000100 */
[----:B------:R3:W1:Y:S02]  /*0e80*/  SYNCS.EXCH.64 URZ, [UR6+0x228], UR4 ;  /* 0x0002280406ff75b2 */ /* 0x0006640008000100 */
[----:B---3--:R-:W-:Y:S01]  /*0e90*/  NOP ;  /* 0x0000000000007918 */ /* 0x008fe20000000000 */
.L_x_14:
[----:B------:R-:W3:Y:S01]  /*0ea0*/  SHFL.IDX PT, R2, R106, RZ, 0x1f ;  /* 0x00001fff6a027589 */ /* 0x000ee200000e0000 */
[----:B------:R-:W-:Y:S01]  /*0eb0*/  NOP ;  /* 0x0000000000007918 */ /* 0x000fe20000000000 */
[----:B---3--:R-:W-:-:S13]  /*0ec0*/  ISETP.NE.AND P0, PT, R2, 0x3, PT ;  /* 0x000000030200780c */ /* 0x008fda0003f05270 */
[----:B------:R-:W-:Y:S05]  /*0ed0*/  @P0 BRA `(.L_x_15) ;  /* 0x0000000000380947 */ /* 0x000fea0003800000 */
[----:B-12---:R-:W1:Y:S01]  /*0ee0*/  S2UR UR5, SR_CgaCtaId ;  /* 0x00000000000579c3 */ /* 0x006e620000008800 */
        /* <DEDUP_REMOVED lines=8> */
[----:B-1----:R3:W1:Y:S01]  /*0f70*/  SYNCS.EXCH.64 URZ, [UR5+0x230], UR6 ;  /* 0x0002300605ff75b2 */ /* 0x0026620008000100 */
[----:B------:R3:W2:Y:S01]  /*0f80*/  SYNCS.EXCH.64 URZ, [UR5+0x240], UR6 ;  /* 0x0002400605ff75b2 */ /* 0x0006a20008000100 */
[----:B------:R3:W1:Y:S01]  /*0f90*/  SYNCS.EXCH.64 URZ, [UR5+0x238], UR6 ;  /* 0x0002380605ff75b2 */ /* 0x0006620008000100 */
[----:B------:R3:W1:Y:S02]  /*0fa0*/  SYNCS.EXCH.64 URZ, [UR5+0x248], UR6 ;  /* 0x0002480605ff75b2 */ /* 0x0006640008000100 */
[----:B---3--:R-:W-:Y:S01]  /*0fb0*/  NOP ;  /* 0x0000000000007918 */ /* 0x008fe20000000000 */
.L_x_15:
[----:B-12---:R-:W1:Y:S01]  /*0fc0*/  S2UR UR5, SR_CTAID.X ;  /* 0x00000000000579c3 */ /* 0x006e620000002500 */
[----:B------:R-:W-:-:S05]  /*0fd0*/  CS2R.32 R99, SR_CgaSize ;  /* 0x0000000000637805 */ /* 0x000fca0000008a00 */
[----:B------:R-:W-:-:S05]  /*0fe0*/  IMAD R99, R99, -0xa0, RZ ;  /* 0xffffff6063637824 */ /* 0x000fca00078e02ff */
[----:B------:R-:W-:-:S14]  /*0ff0*/  R2UR UR7, R99 ;  /* 0x00000000630772ca */ /* 0x000fdc00000e0000 */
[----:B------:R-:W2:Y:S01]  /*1000*/  LDCU UR7, c[0x0][UR7+0x2b0] ;  /* 0x00005600070777ac */ /* 0x000ea20008000800 */
[----:B------:R-:W-:Y:S01]  /*1010*/  NOP ;  /* 0x0000000000007918 */ /* 0x000fe20000000000 */
[----:B------:R-:W-:-:S05]  /*1020*/  CS2R.32 R99, SR_CgaSize ;  /* 0x0000000000637805 */ /* 0x000fca0000008a00 */
[----:B------:R-:W-:-:S05]  /*1030*/  IMAD R99, R99, -0xa0, RZ ;  /* 0xffffff6063637824 */ /* 0x000fca00078e02ff */
[----:B------:R-:W-:-:S14]  /*1040*/  R2UR UR6, R99 ;  /* 0x00000000630672ca */ /* 0x000fdc00000e0000 */
[----:B------:R-:W3:Y:S01]  /*1050*/  LDCU UR6, c[0x0][UR6+0x2b4] ;  /* 0x00005680060677ac */ /* 0x000ee20008000800 */
[----:B------:R-:W4:Y:S08]  /*1060*/  S2UR UR4, SR_CTAID.Y ;  /* 0x00000000000479c3 */ /* 0x000f300000002600 */
[----:B------:R-:W3:Y:S01]  /*1070*/  LDC R9, c[0x0][0xb24] ;  /* 0x0002c900ff097b82 */ /* 0x000ee20000000800 */
[----:B-1----:R-:W-:-:S02]  /*1080*/  I2FP.F32.U32 R5, UR5 ;  /* 0x0000000500057c45 */ /* 0x002fc40008201000 */
[----:B------:R-:W-:-:S05]  /*1090*/  CS2R.32 R3, SR_CgaSize ;  /* 0x0000000000037805 */ /* 0x000fca0000008a00 */
[----:B------:R-:W-:-:S06]  /*10a0*/  IMAD R3, R3, -0xa0, RZ ;  /* 0xffffff6003037824 */ /* 0x000fcc00078e02ff */
[----:B------:R-:W1:Y:S01]  /*10b0*/  LDC R3, c[0x0][R3+0x2a0] ;  /* 0x0000a80003037b82 */ /* 0x000e620000000800 */
[----:B------:R-:W-:Y:S01]  /*10c0*/  MOV R99, UR5 ;  /* 0x0000000500637c02 */ /* 0x000fe20008000f00 */
[----:B--2---:R-:W-:Y:S01]  /*10d0*/  FMUL R5, R5, UR7 ;  /* 0x0000000705057c20 */ /* 0x004fe20008400000 */
[----:B----4-:R-:W-:Y:S02]  /*10e0*/  I2FP.F32.U32 R4, UR4 ;  /* 0x0000000400047c45 */ /* 0x010fe40008201000 */
[----:B------:R-:W-:-:S05]  /*10f0*/  CS2R.32 R2, SR_CgaSize ;  /* 0x0000000000027805 */ /* 0x000fca0000008a00 */
[----:B------:R-:W-:-:S06]  /*1100*/  IMAD R2, R2, -0xa0, RZ ;  /* 0xffffff6002027824 */ /* 0x000fcc00078e02ff */
[----:B------:R-:W2:Y:S01]  /*1110*/  LDC R2, c[0x0][R2+0x2a4] ;  /* 0x0000a90002027b82 */ /* 0x000ea20000000800 */
[----:B------:R-:W4:Y:S01]  /*1120*/  F2I.U32.TRUNC.NTZ R96, R5 ;  /* 0x0000000500607305 */ /* 0x000f22000020f000 */
[----:B------:R-:W-:Y:S01]  /*1130*/  MOV R97, UR4 ;  /* 0x0000000400617c02 */ /* 0x000fe20008000f00 */
[----:B---3--:R-:W-:-:S05]  /*1140*/  FMUL R4, R4, UR6 ;  /* 0x0000000604047c20 */ /* 0x008fca0008400000 */
[----:B------:R-:W-:Y:S01]  /*1150*/  BAR.SYNC.DEFER_BLOCKING 0x0 ;  /* 0x0000000000007b1d */ /* 0x000fe20000010000 */
[----:B------:R-:W-:-:S05]  /*1160*/  ISETP.GE.AND P0, PT, R9, 0x1, PT ;  /* 0x000000010900780c */ /* 0x000fca0003f06270 */
[----:B------:R-:W3:Y:S02]  /*1170*/  F2I.U32.TRUNC.NTZ R81, R4 ;  /* 0x0000000400517305 */ /* 0x000ee4000020f000 */
[----:B------:R-:W2:Y:S01]  /*1180*/  S2UR UR36, SR_CTAID.Z ;  /* 0x00000000002479c3 */ /* 0x000ea20000002700 */
[----:B----4-:R-:W-:-:S05]  /*1190*/  IADD3 R96, PT, PT, -R96, RZ, RZ ;  /* 0x000000ff60607210 */ /* 0x010fca0007ffe1ff */
[----:B-1----:R-:W-:Y:S01]  /*11a0*/  IMAD R96, R3, R96, UR5 ;  /* 0x0000000503607e24 */ /* 0x002fe2000f8e0260 */
[----:B---3--:R-:W-:-:S05]  /*11b0*/  IADD3 R81, PT, PT, -R81, RZ, RZ ;  /* 0x000000ff51517210 */ /* 0x008fca0007ffe1ff */
[----:B--2---:R-:W-:Y:S01]  /*11c0*/  IMAD R81, R2, R81, UR4 ;  /* 0x0000000402517e24 */ /* 0x004fe2000f8e0251 */
[----:B------:R-:W-:Y:S06]  /*11d0*/  @!P0 BRA `(.L_x_16) ;  /* 0x0000000000b88947 */ /* 0x000fec0003800000 */
[----:B------:R-:W1:Y:S01]  /*11e0*/  LDC.64 R4, c[0x0][0xb18] ;  /* 0x0002c600ff047b82 */ /* 0x000e620000000a00 */
[----:B------:R-:W-:-:S07]  /*11f0*/  ISETP.NE.AND P0, PT, R9, 0x1, PT ;  /* 0x000000010900780c */ /* 0x000fce0003f05270 */
[----:B------:R-:W2:Y:S08]  /*1200*/  LDC R10, c[0x0][0xb0c] ;  /* 0x0002c300ff0a7b82 */ /* 0x000eb00000000800 */
[----:B------:R-:W3:Y:S08]  /*1210*/  LDC R11, c[0x0][0x370] ;  /* 0x0000dc00ff0b7b82 */ /* 0x000ef00000000800 */
[----:B------:R-:W4:Y:S01]  /*1220*/  LDC R12, c[0x0][0x374] ;  /* 0x0000dd00ff0c7b82 */ /* 0x000f220000000800 */
[----:B-1----:R-:W-:-:S07]  /*1230*/  ISETP.NE.AND P1, PT, R4, 0x1, PT ;  /* 0x000000010400780c */ /* 0x002fce0003f25270 */
[----:B------:R-:W3:Y:S01]  /*1240*/  LDC.64 R6, c[0x0][0xb10] ;  /* 0x0002c400ff067b82 */ /* 0x000ee20000000a00 */
[----:B--2---:R-:W-:-:S07]  /*1250*/  ISETP.NE.AND P2, PT, R10, 0x1, PT ;  /* 0x000000010a00780c */ /* 0x004fce0003f45270 */
[----:B------:R-:W1:Y:S08]  /*1260*/  LDC R8, c[0x0][0xb20] ;  /* 0x0002c800ff087b82 */ /* 0x000e700000000800 */
[----:B------:R-:W2:Y:S01]  /*1270*/  LDC.64 R2, c[0x0][0xb28] ;  /* 0x0002ca00ff027b82 */ /* 0x000ea20000000a00 */
[----:B----4-:R-:W-:-:S04]  /*1280*/  IMAD.HI.U32 R13, R12, R5, RZ ;  /* 0x000000050c0d7227 */ /* 0x010fc800078e00ff */
[----:B------:R-:W-:-:S04]  /*1290*/  IMAD.HI.U32 R5, R97, R5, RZ ;  /* 0x0000000561057227 */ /* 0x000fc800078e00ff */
[----:B---3--:R-:W-:-:S04]  /*12a0*/  IMAD.HI.U32 R14, R11, R6, RZ ;  /* 0x000000060b0e7227 */ /* 0x008fc800078e00ff */
[----:B------:R-:W-:Y:S01]  /*12b0*/  IMAD.HI.U32 R16, R99, R6, RZ ;  /* 0x0000000663107227 */ /* 0x000fe200078e00ff */
[-C--:B------:R-:W-:Y:S02]  /*12c0*/  @P2 SHF.R.U32.HI R11, RZ, R7.reuse, R14 ;  /* 0x00000007ff0b2219 */ /* 0x080fe4000001160e */
[-C--:B-1----:R-:W-:Y:S02]  /*12d0*/  @P1 SHF.R.U32.HI R12, RZ, R8.reuse, R13 ;  /* 0x00000008ff0c1219 */ /* 0x082fe4000001160d */
[----:B------:R-:W-:Y:S02]  /*12e0*/  SHF.R.U32.HI R8, RZ, R8, R5 ;  /* 0x00000008ff087219 */ /* 0x000fe40000011605 */
[----:B------:R-:W-:Y:S02]  /*12f0*/  SHF.R.U32.HI R16, RZ, R7, R16 ;  /* 0x00000007ff107219 */ /* 0x000fe40000011610 */
[----:B------:R-:W-:Y:S01]  /*1300*/  SEL R5, R97, R8, !P1 ;  /* 0x0000000861057207 */ /* 0x000fe20004800000 */
[----:B--2---:R-:W-:Y:S01]  /*1310*/  IMAD.HI.U32 R14, R12, R2, RZ ;  /* 0x000000020c0e7227 */ /* 0x004fe200078e00ff */
[----:B------:R-:W-:-:S03]  /*1320*/  SEL R7, R99, R16, !P2 ;  /* 0x0000001063077207 */ /* 0x000fc60005000000 */
[----:B------:R-:W-:Y:S01]  /*1330*/  IMAD.HI.U32 R6, R11, R2, RZ ;  /* 0x000000020b067227 */ /* 0x000fe200078e00ff */
[----:B------:R-:W-:-:S04]  /*1340*/  @P0 SHF.R.U32.HI R12, RZ, R3, R14 ;  /* 0x00000003ff0c0219 */ /* 0x000fc8000001160e */
[----:B------:R-:W-:Y:S01]  /*1350*/  @P0 SHF.R.U32.HI R11, RZ, R3, R6 ;  /* 0x00000003ff0b0219 */ /* 0x000fe20000011606 */
[----:B------:R-:W-:-:S04]  /*1360*/  IMAD R12, R12, R9, RZ ;  /* 0x000000090c0c7224 */ /* 0x000fc800078e02ff */
[----:B------:R-:W-:Y:S01]  /*1370*/  IMAD R6, R11, R9, RZ ;  /* 0x000000090b067224 */ /* 0x000fe200078e02ff */
[----:B------:R-:W-:-:S04]  /*1380*/  ISETP.GE.AND P1, PT, R5, R12, PT ;  /* 0x0000000c0500720c */ /* 0x000fc80003f26270 */
[----:B------:R-:W-:Y:S01]  /*1390*/  ISETP.GE.OR P1, PT, R7, R6, P1 ;  /* 0x000000060700720c */ /* 0x000fe20000f26670 */
[----:B------:R-:W-:-:S05]  /*13a0*/  IMAD.HI.U32 R6, R5, R2, RZ ;  /* 0x0000000205067227 */ /* 0x000fca00078e00ff */
[----:B------:R-:W-:-:S04]  /*13b0*/  SHF.R.U32.HI R6, RZ, R3, R6 ;  /* 0x00000003ff067219 */ /* 0x000fc80000011606 */
[----:B------:R-:W-:-:S03]  /*13c0*/  SEL R6, R5, R6, !P0 ;  /* 0x0000000605067207 */ /* 0x000fc60004000000 */
[----:B------:R-:W-:Y:S01]  /*13d0*/  @!P1 IMAD.HI.U32 R8, R7, R2, RZ ;  /* 0x0000000207089227 */ /* 0x000fe200078e00ff */
[----:B------:R-:W-:-:S04]  /*13e0*/  IADD3 R2, PT, PT, -R6, RZ, RZ ;  /* 0x000000ff06027210 */ /* 0x000fc80007ffe1ff */
[----:B------:R-:W-:Y:S01]  /*13f0*/  @!P1 SHF.R.U32.HI R8, RZ, R3, R8 ;  /* 0x00000003ff089219 */ /* 0x000fe20000011608 */
[----:B------:R-:W-:-:S03]  /*1400*/  IMAD R2, R9, R2, R5 ;  /* 0x0000000209027224 */ /* 0x000fc600078e0205 */
[----:B------:R-:W-:Y:S02]  /*1410*/  @!P1 SEL R3, R7, R8, !P0 ;  /* 0x0000000807039207 */ /* 0x000fe40004000000 */
[----:B------:R-:W-:-:S03]  /*1420*/  IADD3 R8, PT, PT, -R5, RZ, RZ ;  /* 0x000000ff05087210 */ /* 0x000fc60007ffe1ff */
[--C-:B------:R-:W-:Y:S02]  /*1430*/  @!P1 IMAD.IADD R6, R6, 0x1, -R3.reuse ;  /* 0x0000000106069824 */ /* 0x100fe400078e0a03 */
[----:B------:R-:W-:Y:S01]  /*1440*/  @!P1 IMAD R3, R2, R11, R3 ;  /* 0x0000000b02039224 */ /* 0x000fe200078e0203 */
[----:B------:R-:W-:Y:S01]  /*1450*/  IADD3 R2, PT, PT, -R7, RZ, RZ ;  /* 0x000000ff07027210 */ /* 0x000fe20007ffe1ff */
[----:B------:R-:W-:Y:S02]  /*1460*/  @!P1 IMAD R5, R6, R9, R7 ;  /* 0x0000000906059224 */ /* 0x000fe400078e0207 */
[----:B------:R-:W-:Y:S02]  /*1470*/  IMAD R8, R4, R8, R97 ;  /* 0x0000000804087224 */ /* 0x000fe400078e0261 */
[----:B------:R-:W-:Y:S02]  /*1480*/  @!P1 IMAD.MOV.U32 R7, RZ, RZ, R3 ;  /* 0x000000ffff079224 */ /* 0x000fe400078e0003 */
[----:B------:R-:W-:-:S02]  /*1490*/  IMAD R2, R10, R2, R99 ;  /* 0x000000020a027224 */ /* 0x000fc400078e0263 */
[----:B------:R-:W-:Y:S02]  /*14a0*/  IMAD R97, R5, R4, R8 ;  /* 0x0000000405617224 */ /* 0x000fe400078e0208 */
[----:B------:R-:W-:Y:S02]  /*14b0*/  IMAD R99, R7, R10, R2 ;  /* 0x0000000a07637224 */ /* 0x000fe400078e0202 */
.L_x_16:
[----:B------:R-:W1:Y:S01]  /*14c0*/  LDCU UR4, c[0x0][0xb30] ;  /* 0x00016600ff0477ac */ /* 0x000e620008000800 */
[----:B------:R-:W2:Y:S08]  /*14d0*/  S2UR UR37, SR_CgaCtaId ;  /* 0x00000000002579c3 */ /* 0x000eb00000008800 */
[----:B------:R-:W3:Y:S01]  /*14e0*/  LDC R40, c[0x0][0xb24] ;  /* 0x0002c900ff287b82 */ /* 0x000ee20000000800 */
[----:B-1----:R-:W-:-:S09]  /*14f0*/  UISETP.NE.AND UP1, UPT, UR4, 0x1, UPT ;  /* 0x000000010400788c */ /* 0x002fd2000bf25270 */
[----:B--2---:R-:W-:Y:S05]  /*1500*/  BRA.U UP1, `(.L_x_17) ;  /* 0x0000000101407547 */ /* 0x004fea000b800000 */
[----:B------:R-:W1:Y:S08]  /*1510*/  LDC.64 R4, c[0x0][0xb10] ;  /* 0x0002c400ff047b82 */ /* 0x000e700000000a00 */
[----:B------:R-:W2:Y:S08]  /*1520*/  LDC.64 R2, c[0x0][0xb18] ;  /* 0x0002c600ff027b82 */ /* 0x000eb00000000a00 */
[----:B------:R-:W4:Y:S08]  /*1530*/  LDC R6, c[0x0][0xb20] ;  /* 0x0002c800ff067b82 */ /* 0x000f300000000800 */
[----:B------:R-:W3:Y:S01]  /*1540*/  LDC R8, c[0x0][0xb0c] ;  /* 0x0002c300ff087b82 */ /* 0x000ee20000000800 */
[----:B-1----:R-:W-:-:S05]  /*1550*/  IMAD.HI.U32 R4, R99, R4, RZ ;  /* 0x0000000463047227 */ /* 0x002fca00078e00ff */
[----:B------:R-:W-:Y:S01]  /*1560*/  SHF.R.U32.HI R4, RZ, R5, R4 ;  /* 0x00000005ff047219 */ /* 0x000fe20000011604 */
[----:B--2---:R-:W-:Y:S01]  /*1570*/  IMAD.HI.U32 R3, R97, R3, RZ ;  /* 0x0000000361037227 */ /* 0x004fe200078e00ff */
[----:B------:R-:W-:-:S04]  /*1580*/  ISETP.NE.AND P0, PT, R2, 0x1, PT ;  /* 0x000000010200780c */ /* 0x000fc80003f05270 */
[----:B----4-:R-:W-:-:S04]  /*1590*/  SHF.R.U32.HI R6, RZ, R6, R3 ;  /* 0x00000006ff067219 */ /* 0x010fc80000011603 */
[----:B------:R-:W-:Y:S02]  /*15a0*/  SEL R3, R97, R6, !P0 ;  /* 0x0000000661037207 */ /* 0x000fe40004000000 */
[----:B---3--:R-:W-:-:S04]  /*15b0*/  ISETP.NE.AND P1, PT, R8, 0x1, PT ;  /* 0x000000010800780c */ /* 0x008fc80003f25270 */
[----:B------:R-:W-:-:S05]  /*15c0*/  SEL R4, R99, R4, !P1 ;  /* 0x0000000463047207 */ /* 0x000fca0004800000 */
[----:B------:R-:W-:Y:S02]  /*15d0*/  IMAD.IADD R5, R3, 0x1, -R4 ;  /* 0x0000000103057824 */ /* 0x000fe400078e0a04 */
[----:B------:R-:W-:Y:S02]  /*15e0*/  IMAD.IADD R3, R4, 0x1, -R3 ;  /* 0x0000000104037824 */ /* 0x000fe400078e0a03 */
[----:B------:R-:W-:Y:S02]  /*15f0*/  IMAD R99, R5, R8, R99 ;  /* 0x0000000805637224 */ /* 0x000fe400078e0263 */
[----:B------:R-:W-:-:S07]  /*1600*/  IMAD R97, R3, R2, R97 ;  /* 0x0000000203617224 */ /* 0x000fce00078e0261 */
.L_x_17:
[----:B------:R-:W-:Y:S01]  /*1610*/  BAR.SYNC.DEFER_BLOCKING 0x0 ;  /* 0x0000000000007b1d */ /* 0x000fe20000010000 */
[----:B------:R-:W-:Y:S01]  /*1620*/  UISETP.NE.AND UP1, UPT, UR8, 0x2, UPT ;  /* 0x000000020800788c */ /* 0x000fe2000bf25270 */
[----:B------:R-:W-:Y:S02]  /*1630*/  ISETP.NE.OR P5, PT, R0, 0x2, !P5 ;  /* 0x000000020000780c */ /* 0x000fe40006fa5670 */
[----:B------:R-:W-:-:S06]  /*1640*/  LOP3.LUT R2, R103, 0x1f, RZ, 0xc0, !PT ;  /* 0x0000001f67027812 */ /* 0x000fcc00078ec0ff */
[----:B------:R-:W-:Y:S05]  /*1650*/  BRA.U UP1, `(.L_x_18) ;  /* 0x0000001d01907547 */ /* 0x000fea000b800000 */
[----:B------:R-:W1:Y:S01]  /*1660*/  LDCU UR13, c[0x0][0x38c] ;  /* 0x00007180ff0d77ac */ /* 0x000e620008000800 */
[----:B------:R-:W2:Y:S01]  /*1670*/  LDC R9, c[0x0][0x370] ;  /* 0x0000dc00ff097b82 */ /* 0x000ea20000000800 */
[----:B------:R-:W-:Y:S01]  /*1680*/  PLOP3.LUT P1, PT, PT, PT, UP2, 0x80, 0x8 ;  /* 0x000000000008781c */ /* 0x000fe20003f2f028 */
[----:B------:R-:W-:Y:S01]  /*1690*/  IMAD.MOV.U32 R15, RZ, RZ, 0x1 ;  /* 0x00000001ff0f7424 */ /* 0x000fe200078e00ff */
[----:B------:R-:W-:Y:S01]  /*16a0*/  ISETP.EQ.OR P4, PT, R2, RZ, P5 ;  /* 0x000000ff0200720c */ /* 0x000fe20002f82670 */
[----:B------:R-:W-:Y:S01]  /*16b0*/  IMAD.MOV.U32 R14, RZ, RZ, RZ ;  /* 0x000000ffff0e7224 */ /* 0x000fe200078e00ff */
[----:B------:R-:W-:Y:S02]  /*16c0*/  PLOP3.LUT P1, PT, P1, PT, PT, 0x8, 0x80 ;  /* 0x000000000080781c */ /* 0x000fe40000f2e170 */
[----:B------:R-:W-:Y:S01]  /*16d0*/  CS2R R12, SRZ ;  /* 0x00000000000c7805 */ /* 0x000fe2000001ff00 */
[----:B------:R-:W-:Y:S01]  /*16e0*/  IMAD.MOV.U32 R10, RZ, RZ, 0x1 ;  /* 0x00000001ff0a7424 */ /* 0x000fe200078e00ff */
[----:B------:R-:W4:Y:S01]  /*16f0*/  LDC R0, c[0x0][0x374] ;  /* 0x0000dd00ff007b82 */ /* 0x000f220000000800 */
[----:B------:R-:W2:Y:S01]  /*1700*/  LDCU.64 UR22, c[0x0][0x348] ;  /* 0x00006900ff1677ac */ /* 0x000ea20008000a00 */
[----:B------:R-:W-:Y:S01]  /*1710*/  UMOV UR6, URZ ;  /* 0x000000ff00067c82 */ /* 0x000fe20008000000 */
[----:B-1----:R-:W-:-:S04]  /*1720*/  UIADD3 UR5, UPT, UPT, UR13, 0x3f, URZ ;  /* 0x0000003f0d057890 */ /* 0x002fc8000fffe0ff */
[----:B------:R-:W-:-:S04]  /*1730*/  USHF.R.S32.HI UR4, URZ, 0x1f, UR5 ;  /* 0x0000001fff047899 */ /* 0x000fc80008011405 */
[----:B------:R-:W-:-:S04]  /*1740*/  ULEA.HI UR4, UR4, UR5, URZ, 0x6 ;  /* 0x0000000504047291 */ /* 0x000fc8000f8f30ff */
[----:B------:R-:W-:Y:S02]  /*1750*/  USHF.R.S32.HI UR15, URZ, 0x6, UR4 ;  /* 0x00000006ff0f7899 */ /* 0x000fe40008011404 */
[----:B------:R-:W-:Y:S02]  /*1760*/  UIADD3 UR4, UPT, UPT, UR13, -0x1, URZ ;  /* 0xffffffff0d047890 */ /* 0x000fe4000fffe0ff */
[----:B------:R-:W-:Y:S02]  /*1770*/  UISETP.LT.U32.AND UP0, UPT, UR15, 0x1b, UPT ;  /* 0x0000001b0f00788c */ /* 0x000fe4000bf01070 */
[----:B------:R-:W-:Y:S02]  /*1780*/  UISETP.GE.U32.AND UP1, UPT, UR4, -0x7f, UPT ;  /* 0xffffff810400788c */ /* 0x000fe4000bf26070 */
[----:B------:R-:W-:Y:S02]  /*1790*/  USEL UR14, UR15, 0x1b, UP0 ;  /* 0x0000001b0f0e7887 */ /* 0x000fe40008000000 */
[----:B------:R-:W-:-:S02]  /*17a0*/  UIADD3 UR13, UPT, UPT, UR13, 0x7e, URZ ;  /* 0x0000007e0d0d7890 */ /* 0x000fc4000fffe0ff */
[----:B------:R-:W-:Y:S02]  /*17b0*/  UIADD3 UR5, UPT, UPT, UR14, -0x1, URZ ;  /* 0xffffffff0e057890 */ /* 0x000fe4000fffe0ff */
[----:B------:R-:W-:-:S03]  /*17c0*/  UIADD3 UR7, UPT, UPT, UR15, -UR14, URZ ;  /* 0x8000000e0f077290 */ /* 0x000fc6000fffe0ff */
[----:B------:R-:W-:-:S04]  /*17d0*/  @UP1 UIADD3 UR5, UPT, UPT, UR14, URZ, URZ ;  /* 0x000000ff0e051290 */ /* 0x000fc8000fffe0ff */
[----:B--2---:R-:W-:-:S12]  /*17e0*/  UIADD3 UR5, UPT, UPT, UR5, 0x1, URZ ;  /* 0x0000000105057890 */ /* 0x004fd8000fffe0ff */
.L_x_36:
[----:B------:R-:W-:Y:S01]  /*17f0*/  UISETP.NE.AND UP0, UPT, UR37, URZ, UPT ;  /* 0x000000ff2500728c */ /* 0x000fe2000bf05270 */
[----:B------:R-:W1:Y:S08]  /*1800*/  S2UR UR37, SR_CgaCtaId ;  /* 0x00000000002579c3 */ /* 0x000e700000008800 */
[----:B------:R-:W-:Y:S05]  /*1810*/  BRA.U UP0, `(.L_x_19) ;  /* 0x0000000100347547 */ /* 0x000fea000b800000 */
[----:B------:R-:W2:Y:S01]  /*1820*/  S2R R2, SR_CgaCtaId ;  /* 0x0000000000027919 */ /* 0x000ea20000008800 */
[----:B------:R-:W-:-:S04]  /*1830*/  MOV R3, 0x400 ;  /* 0x0000040000037802 */ /* 0x000fc80000000f00 */
[----:B--2---:R-:W-:Y:S02]  /*1840*/  LEA R3, R2, R3, 0x18 ;  /* 0x0000000302037211 */ /* 0x004fe400078ec0ff */
[----:B------:R-:W-:-:S03]  /*1850*/  SHF.L.U32 R2, R10, 0x1f, RZ ;  /* 0x0000001f0a027819 */ /* 0x000fc600000006ff */
[----:B------:R-:W-:-:S04]  /*1860*/  IMAD R3, R12, 0x8, R3 ;  /* 0x000000080c037824 */ /* 0x000fc800078e0203 */
[----:B------:R-:W2:Y:S02]  /*1870*/  SYNCS.PHASECHK.TRANS64.TRYWAIT P0, [R3+URZ+0x240], R2 ;  /* 0x00024002030075a7 */ /* 0x000ea400080011ff */
[----:B--2---:R-:W-:Y:S05]  /*1880*/  @!P0 BRA `(.L_x_20) ;  /* 0x0000005800148947 */ /* 0x004fea0003800000 */
.L_x_119:
[----:B------:R-:W-:Y:S01]  /*1890*/  VIADD R12, R12, 0x1 ;  /* 0x000000010c0c7836 */ /* 0x000fe20000000000 */
[----:B------:R2:W-:Y:S04]  /*18a0*/  SYNCS.ARRIVE.TRANS64.A1T0 RZ, [R3+URZ+0x230], RZ ;  /* 0x000230ff03ff79a7 */ /* 0x0005e800081000ff */
[----:B------:R-:W-:-:S04]  /*18b0*/  ISETP.NE.AND P0, PT, R12, 0x2, PT ;  /* 0x000000020c00780c */ /* 0x000fc80003f05270 */
[----:B------:R-:W-:Y:S02]  /*18c0*/  SEL R12, R12, RZ, P0 ;  /* 0x000000ff0c0c7207 */ /* 0x000fe40000000000 */
[----:B--2---:R-:W-:-:S04]  /*18d0*/  SEL R3, RZ, 0x1, P0 ;  /* 0x00000001ff037807 */ /* 0x004fc80000000000 */
[----:B------:R-:W-:-:S07]  /*18e0*/  LOP3.LUT R10, R10, R3, RZ, 0x3c, !PT ;  /* 0x000000030a0a7212 */ /* 0x000fce00078e3cff */
.L_x_19:
[----:B------:R-:W-:Y:S01]  /*18f0*/  UMOV UR4, 0x400 ;  /* 0x0000040000047882 */ /* 0x000fe20000000000 */
[----:B------:R-:W-:Y:S01]  /*1900*/  SHF.L.U32 R2, R15, 0x1f, RZ ;  /* 0x0000001f0f027819 */ /* 0x000fe200000006ff */
[----:B-1----:R-:W-:Y:S01]  /*1910*/  ULEA UR4, UR37, UR4, 0x18 ;  /* 0x0000000425047291 */ /* 0x002fe2000f8ec0ff */
[----:B------:R-:W-:Y:S01]  /*1920*/  R2UR UR35, R99 ;  /* 0x00000000632372ca */ /* 0x000fe200000e0000 */
[----:B------:R-:W-:Y:S01]  /*1930*/  UISETP.GE.U32.AND UP0, UPT, UR13, 0x7f, UPT ;  /* 0x0000007f0d00788c */ /* 0x000fe2000bf06070 */
[----:B------:R-:W-:Y:S01]  /*1940*/  R2UR UR10, R97 ;  /* 0x00000000610a72ca */ /* 0x000fe200000e0000 */
[----:B------:R-:W-:Y:S01]  /*1950*/  ULEA UR8, UR6, UR4, 0x3 ;  /* 0x0000000406087291 */ /* 0x000fe2000f8e18ff */
[----:B------:R-:W-:-:S08]  /*1960*/  UMOV UR24, URZ ;  /* 0x000000ff00187c82 */ /* 0x000fd00008000000 */
[----:B------:R1:W2:Y:S01]  /*1970*/  SYNCS.PHASECHK.TRANS64.TRYWAIT P0, [UR8+0xd8], R2 ;  /* 0x0000d802ff0075a7 */ /* 0x0002a20008001108 */
[----:B------:R-:W-:Y:S02]  /*1980*/  USHF.L.U32 UR35, UR35, 0x6, URZ ;  /* 0x0000000623237899 */ /* 0x000fe400080006ff */
[----:B------:R-:W-:Y:S01]  /*1990*/  USHF.L.U32 UR10, UR10, 0x6, URZ ;  /* 0x000000060a0a7899 */ /* 0x000fe200080006ff */
[----:B------:R-:W-:Y:S11]  /*19a0*/  BRA.U !UP0, `(.L_x_21) ;  /* 0x0000000108a47547 */ /* 0x000ff6000b800000 */
[----:B------:R-:W-:Y:S01]  /*19b0*/  UMOV UR16, URZ ;  /* 0x000000ff00107c82 */ /* 0x000fe20008000000 */
[----:B------:R-:W-:-:S05]  /*19c0*/  UMOV UR17, UR6 ;  /* 0x0000000600117c82 */ /* 0x000fca0008000000 */
.L_x_26:
[----:B-1----:R-:W-:Y:S01]  /*19d0*/  ULEA UR33, UR17, UR4, 0x3 ;  /* 0x0000000411217291 */ /* 0x002fe2000f8e18ff */
[----:B--2---:R-:W-:Y:S01]  /*19e0*/  @!P5 MOV R3, 0x2000 ;  /* 0x000020000003d802 */ /* 0x004fe20000000f00 */
[----:B--2---:R-:W-:Y:S10]  /*19f0*/  @P0 BRA `(.L_x_22) ;  /* 0x00000000000c0947 */ /* 0x004ff40003800000 */
[----:B------:R-:W-:-:S04]  /*1a00*/  SHF.L.U32 R5, R15, 0x1f, RZ ;  /* 0x0000001f0f057819 */ /* 0x000fc800000006ff */
[----:B------:R-:W2:Y:S02]  /*1a10*/  SYNCS.PHASECHK.TRANS64.TRYWAIT P0, [UR33+0xd8], R5 ;  /* 0x0000d805ff0075a7 */ /* 0x000ea40008001121 */
[----:B--2---:R-:W-:Y:S05]  /*1a20*/  @!P0 BRA `(.L_x_23) ;  /* 0x0000005400c08947 */ /* 0x004fea0003800000 */
.L_x_22:
[----:B------:R2:W-:Y:S01]  /*1a30*/  @!P5 SYNCS.ARRIVE.TRANS64 RZ, [UR33], R3 ;  /* 0x00000003ffffd9a7 */ /* 0x0005e20008000021 */
[----:B------:R-:W-:Y:S04]  /*1a40*/  BSSY.RECONVERGENT B0, `(.L_x_24) ;  /* 0x0000003000007945 */ /* 0x000fe80003800200 */
[----:B------:R-:W-:Y:S05]  /*1a50*/  @P4 BRA `(.L_x_25) ;  /* 0x0000000000044947 */ /* 0x000fea0003800000 */
[----:B------:R-:W-:Y:S05]  /*1a60*/  BPT.TRAP 0x1 ;  /* 0x000000040000795c */ /* 0x000fea0000300000 */
.L_x_25:
[----:B------:R-:W-:Y:S05]  /*1a70*/  BSYNC.RECONVERGENT B0 ;  /* 0x0000000000007941 */ /* 0x000fea0003800200 */
.L_x_24:
[----:B------:R-:W-:Y:S02]  /*1a80*/  UIADD3 UR6, UPT, UPT, UR17, 0x1, URZ ;  /* 0x0000000111067890 */ /* 0x000fe4000fffe0ff */
[----:B------:R-:W-:Y:S02]  /*1a90*/  UIADD3 UR26, UP1, UPT, UR22, 0x80, URZ ;  /* 0x00000080161a7890 */ /* 0x000fe4000ff3e0ff */
[----:B------:R-:W-:Y:S02]  /*1aa0*/  UISETP.NE.AND UP0, UPT, UR6, 0x1b, UPT ;  /* 0x0000001b0600788c */ /* 0x000fe4000bf05270 */
[----:B------:R-:W-:Y:S02]  /*1ab0*/  USHF.L.U32 UR34, UR16, 0x6, URZ ;  /* 0x0000000610227899 */ /* 0x000fe400080006ff */
[----:B------:R-:W-:Y:S02]  /*1ac0*/  USEL UR9, URZ, 0x1, UP0 ;  /* 0x00000001ff097887 */ /* 0x000fe40008000000 */
[----:B------:R-:W-:-:S02]  /*1ad0*/  USEL UR6, UR6, URZ, UP0 ;  /* 0x000000ff06067287 */ /* 0x000fc40008000000 */
[----:B------:R-:W-:Y:S02]  /*1ae0*/  UIADD3 UR20, UP0, UPT, UR22, 0x180, URZ ;  /* 0x0000018016147890 */ /* 0x000fe4000ff1e0ff */
[----:B------:R-:W-:Y:S01]  /*1af0*/  ULEA UR8, UR6, UR4, 0x3 ;  /* 0x0000000406087291 */ /* 0x000fe2000f8e18ff */
[----:B------:R-:W-:Y:S01]  /*1b00*/  LOP3.LUT R15, R15, UR9, RZ, 0x3c, !PT ;  /* 0x000000090f0f7c12 */ /* 0x000fe2000f8e3cff */
[----:B------:R-:W-:Y:S02]  /*1b10*/  UIADD3.X UR27, UPT, UPT, URZ, UR23, URZ, UP1, !UPT ;  /* 0x00000017ff1b7290 */ /* 0x000fe40008ffe4ff */
[----:B------:R-:W-:Y:S01]  /*1b20*/  UIADD3.X UR21, UPT, UPT, URZ, UR23, URZ, UP0, !UPT ;  /* 0x00000017ff157290 */ /* 0x000fe200087fe4ff */
[----:B-1----:R-:W-:Y:S01]  /*1b30*/  SHF.L.U32 R2, R15, 0x1f, RZ ;  /* 0x0000001f0f027819 */ /* 0x002fe200000006ff */
[----:B------:R-:W-:Y:S01]  /*1b40*/  UMOV UR18, 0x0 ;  /* 0x0000000000127882 */ /* 0x000fe20000000000 */
[----:B------:R-:W-:Y:S01]  /*1b50*/  UMOV UR19, 0x10000000 ;  /* 0x1000000000137882 */ /* 0x000fe20000000000 */
[----:B------:R-:W-:Y:S01]  /*1b60*/  UMOV UR12, UR36 ;  /* 0x00000024000c7c82 */ /* 0x000fe20008000000 */
[----:B------:R1:W1:Y:S01]  /*1b70*/  SYNCS.PHASECHK.TRANS64.TRYWAIT P0, [UR8+0xd8], R2 ;  /* 0x0000d802ff0075a7 */ /* 0x0002620008001108 */
[----:B------:R-:W-:Y:S01]  /*1b80*/  ULEA UR8, UR17, UR4, 0xc ;  /* 0x0000000411087291 */ /* 0x000fe2000f8e60ff */
[----:B------:R-:W-:Y:S01]  /*1b90*/  UMOV UR9, UR33 ;  /* 0x0000002100097c82 */ /* 0x000fe20008000000 */
[----:B------:R-:W-:-:S02]  /*1ba0*/  UMOV UR11, UR34 ;  /* 0x00000022000b7c82 */ /* 0x000fc40008000000 */
[----:B------:R-:W-:Y:S02]  /*1bb0*/  UIADD3 UR32, UPT, UPT, UR8, 0x2600, URZ ;  /* 0x0000260008207890 */ /* 0x000fe4000fffe0ff */
[----:B------:R-:W-:Y:S02]  /*1bc0*/  UIADD3 UR8, UPT, UPT, UR8, 0x1d600, URZ ;  /* 0x0001d60008087890 */ /* 0x000fe4000fffe0ff */
[----:B------:R-:W-:Y:S01]  /*1bd0*/  UIADD3 UR16, UPT, UPT, UR16, 0x1, URZ ;  /* 0x0000000110107890 */ /* 0x000fe2000fffe0ff */
[----:B------:R-:W-:Y:S01]  /*1be0*/  UMOV UR24, UR5 ;  /* 0x0000000500187c82 */ /* 0x000fe20008000000 */
[----:B------:R-:W-:Y:S02]  /*1bf0*/  UMOV UR17, UR6 ;  /* 0x0000000600117c82 */ /* 0x000fe40008000000 */
[----:B------:R-:W-:Y:S01]  /*1c00*/  UISETP.NE.AND UP0, UPT, UR16, UR5, UPT ;  /* 0x000000051000728c */ /* 0x000fe2000bf05270 */
[----:B------:R1:W-:Y:S02]  /*1c10*/  UTMALDG.3D [UR32], [UR26], desc[UR18] ;  /* 0x000012201a0075b4 */ /* 0x0003e40008011000 */
[----:B------:R1:W-:Y:S06]  /*1c20*/  UTMALDG.3D [UR8], [UR20], desc[UR18] ;  /* 0x00001208140075b4 */ /* 0x0003ec0008011000 */
[----:B------:R-:W-:Y:S05]  /*1c30*/  BRA.U UP0, `(.L_x_26) ;  /* 0xfffffffd00647547 */ /* 0x000fea000b83ffff */
.L_x_21:
[----:B-1----:R-:W-:Y:S01]  /*1c40*/  ULEA UR8, UR6, UR4, 0x3 ;  /* 0x0000000406087291 */ /* 0x002fe2000f8e18ff */
[----:B------:R-:W-:Y:S01]  /*1c50*/  SHF.L.U32 R2, R15, 0x1f, RZ ;  /* 0x0000001f0f027819 */ /* 0x000fe200000006ff */
[----:B------:R-:W-:Y:S01]  /*1c60*/  @!P1 SYNCS.ARRIVE.TRANS64.A1T0 RZ, [UR4+0x1c8], RZ ;  /* 0x0001c8ffffff99a7 */ /* 0x000fe20008100004 */
[----:B------:R-:W-:-:S06]  /*1c70*/  UISETP.GT.AND UP0, UPT, UR15, UR14, UPT ;  /* 0x0000000e0f00728c */ /* 0x000fcc000bf04270 */
[----:B--2---:R1:W2:Y:S03]  /*1c80*/  SYNCS.PHASECHK.TRANS64.TRYWAIT P0, [UR8+0xd8], R2 ;  /* 0x0000d802ff0075a7 */ /* 0x0042a60008001108 */
[----:B------:R-:W-:Y:S05]  /*1c90*/  BRA.U !UP0, `(.L_x_27) ;  /* 0x0000000108a87547 */ /* 0x000fea000b800000 */
[----:B------:R-:W-:Y:S01]  /*1ca0*/  UIADD3 UR21, UPT, UPT, UR7, UR24, URZ ;  /* 0x0000001807157290 */ /* 0x000fe2000fffe0ff */
[----:B------:R-:W-:-:S11]  /*1cb0*/  UMOV UR25, UR6 ;  /* 0x0000000600197c82 */ /* 0x000fd60008000000 */
.L_x_32:
[----:B-1----:R-:W-:Y:S01]  /*1cc0*/  ULEA UR17, UR25, UR4, 0x3 ;  /* 0x0000000419117291 */ /* 0x002fe2000f8e18ff */
[----:B--2---:R-:W-:Y:S01]  /*1cd0*/  @!P5 MOV R3, 0x2000 ;  /* 0x000020000003d802 */ /* 0x004fe20000000f00 */
[----:B--2---:R-:W-:Y:S10]  /*1ce0*/  @P0 BRA `(.L_x_28) ;  /* 0x00000000000c0947 */ /* 0x004ff40003800000 */
[----:B------:R-:W-:-:S04]  /*1cf0*/  SHF.L.U32 R5, R15, 0x1f, RZ ;  /* 0x0000001f0f057819 */ /* 0x000fc800000006ff */
[----:B------:R-:W2:Y:S02]  /*1d00*/  SYNCS.PHASECHK.TRANS64.TRYWAIT P0, [UR17+0xd8], R5 ;  /* 0x0000d805ff0075a7 */ /* 0x000ea40008001111 */
[----:B--2---:R-:W-:Y:S05]  /*1d10*/  @!P0 BRA `(.L_x_29) ;  /* 0x00000054001c8947 */ /* 0x004fea0003800000 */
.L_x_28:
[----:B------:R2:W-:Y:S01]  /*1d20*/  @!P5 SYNCS.ARRIVE.TRANS64 RZ, [UR17], R3 ;  /* 0x00000003ffffd9a7 */ /* 0x0005e20008000011 */
[----:B------:R-:W-:Y:S04]  /*1d30*/  BSSY.RECONVERGENT B0, `(.L_x_30) ;  /* 0x0000003000007945 */ /* 0x000fe80003800200 */
[----:B------:R-:W-:Y:S05]  /*1d40*/  @P4 BRA `(.L_x_31) ;  /* 0x0000000000044947 */ /* 0x000fea0003800000 */
[----:B------:R-:W-:Y:S05]  /*1d50*/  BPT.TRAP 0x1 ;  /* 0x000000040000795c */ /* 0x000fea0000300000 */
.L_x_31:
[----:B------:R-:W-:Y:S05]  /*1d60*/  BSYNC.RECONVERGENT B0 ;  /* 0x0000000000007941 */ /* 0x000fea0003800200 */
.L_x_30:
        /* <DEDUP_REMOVED lines=20> */
[----:B------:R-:W-:Y:S01]  /*1eb0*/  UIADD3 UR8, UPT, UPT, UR8, 0x1d600, URZ ;  /* 0x0001d60008087890 */ /* 0x000fe2000fffe0ff */
[----:B------:R-:W-:Y:S01]  /*1ec0*/  UMOV UR9, UR17 ;  /* 0x0000001100097c82 */ /* 0x000fe20008000000 */
[----:B------:R-:W-:Y:S01]  /*1ed0*/  UMOV UR11, UR18 ;  /* 0x00000012000b7c82 */ /* 0x000fe20008000000 */
[----:B------:R-:W-:Y:S01]  /*1ee0*/  UIADD3 UR24, UPT, UPT, UR24, 0x1, URZ ;  /* 0x0000000118187890 */ /* 0x000fe2000fffe0ff */
[----:B------:R-:W-:-:S03]  /*1ef0*/  UMOV UR25, UR6 ;  /* 0x0000000600197c82 */ /* 0x000fc60008000000 */
[----:B------:R1:W-:Y:S01]  /*1f00*/  UTMALDG.3D [UR16], [UR30], desc[UR26] ;  /* 0x00001a101e0075b4 */ /* 0x0003e20008011000 */
[----:B------:R-:W-:Y:S01]  /*1f10*/  UISETP.NE.AND UP0, UPT, UR24, UR21, UPT ;  /* 0x000000151800728c */ /* 0x000fe2000bf05270 */
[----:B------:R1:W-:Y:S08]  /*1f20*/  UTMALDG.3D [UR8], [UR28], desc[UR26] ;  /* 0x00001a081c0075b4 */ /* 0x0003f00008011000 */
[----:B------:R-:W-:Y:S05]  /*1f30*/  BRA.U UP0, `(.L_x_32) ;  /* 0xfffffffd00607547 */ /* 0x000fea000b83ffff */
.L_x_27:
[C---:B-1----:R-:W-:Y:S01]  /*1f40*/  LEA R2, R14.reuse, UR4, 0x3 ;  /* 0x000000040e027c11 */ /* 0x042fe2000f8e18ff */
[----:B------:R-:W-:Y:S01]  /*1f50*/  NOP ;  /* 0x0000000000007918 */ /* 0x000fe20000000000 */
[----:B--2---:R-:W-:Y:S02]  /*1f60*/  SHF.L.U32 R3, R13, 0x1f, RZ ;  /* 0x0000001f0d037819 */ /* 0x004fe400000006ff */
[----:B------:R-:W-:Y:S02]  /*1f70*/  LEA R4, R14, UR4, 0x4 ;  /* 0x000000040e047c11 */ /* 0x000fe4000f8e20ff */
[----:B------:R-:W1:Y:S02]  /*1f80*/  SYNCS.PHASECHK.TRANS64.TRYWAIT P0, [R2+URZ+0x1d0], R3 ;  /* 0x0001d003020075a7 */ /* 0x000e6400080011ff */
[----:B-1----:R-:W-:Y:S05]  /*1f90*/  @!P0 BRA `(.L_x_33) ;  /* 0x0000005000948947 */ /* 0x002fea0003800000 */
.L_x_122:
[----:B------:R-:W2:Y:S01]  /*1fa0*/  LDS.128 R4, [R4+0x260] ;  /* 0x0002600004047984 */ /* 0x000ea20000000c00 */
[----:B---3--:R-:W-:Y:S01]  /*1fb0*/  ISETP.GE.AND P0, PT, R40, 0x1, PT ;  /* 0x000000012800780c */ /* 0x008fe20003f06270 */
[----:B-1----:R-:W-:Y:S01]  /*1fc0*/  VIADD R2, R2, 0x1e0 ;  /* 0x000001e002027836 */ /* 0x002fe20000000000 */
[----:B------:R-:W-:Y:S01]  /*1fd0*/  @!PT LDS RZ, [RZ] ;  /* 0x00000000fffff984 */ /* 0x000fe20000000800 */
[----:B------:R-:W-:Y:S01]  /*1fe0*/  @!PT LDS RZ, [RZ] ;  /* 0x00000000fffff984 */ /* 0x000fe20000000800 */
[----:B------:R-:W-:Y:S01]  /*1ff0*/  @!PT LDS RZ, [RZ] ;  /* 0x00000000fffff984 */ /* 0x000fe20000000800 */
[----:B------:R-:W-:Y:S01]  /*2000*/  @!PT LDS RZ, [RZ] ;  /* 0x00000000fffff984 */ /* 0x000fe20000000800 */
[----:B------:R1:W-:Y:S06]  /*2010*/  MEMBAR.ALL.CTA ;  /* 0x0000000000007992 */ /* 0x0003ec0000008000 */
[----:B-1----:R-:W1:Y:S01]  /*2020*/  FENCE.VIEW.ASYNC.S ;  /* 0x00000000000073c6 */ /* 0x002e620000000000 */
[----:B------:R-:W-:-:S04]  /*2030*/  PRMT R2, RZ, 0x654, R2 ;  /* 0x00000654ff027816 */ /* 0x000fc80000000002 */
[----:B-1----:R1:W-:Y:S01]  /*2040*/  SYNCS.ARRIVE.TRANS64.RED.A1T0 RZ, [R2+URZ], RZ ;  /* 0x000000ff02ff79a7 */ /* 0x0023e200081004ff */
[----:B--2---:R-:W-:-:S13]  /*2050*/  LOP3.LUT P2, RZ, R6, 0x1, RZ, 0xc0, !PT ;  /* 0x0000000106ff7812 */ /* 0x004fda000784c0ff */
[----:B------:R-:W-:Y:S01]  /*2060*/  @P2 SHF.R.U32.HI R3, RZ, 0x10, R5 ;  /* 0x00000010ff032819 */ /* 0x000fe20000011605 */
[----:B------:R-:W-:Y:S01]  /*2070*/  VOTEU.ANY UP0, P2 ;  /* 0x0000000000ff7886 */ /* 0x000fe20001000100 */
[----:B------:R-:W-:Y:S02]  /*2080*/  @P2 MOV R11, R4 ;  /* 0x00000004000b2202 */ /* 0x000fe40000000f00 */
[----:B------:R-:W-:Y:S02]  /*2090*/  @P2 R2UR.BROADCAST UR8, R3 ;  /* 0x00000000030822ca */ /* 0x000fe400008e0000 */
[----:B------:R-:W-:-:S11]  /*20a0*/  @P2 LOP3.LUT R8, R5, 0xffff, RZ, 0xc0, !PT ;  /* 0x0000ffff05082812 */ /* 0x000fd600078ec0ff */
[----:B------:R-:W-:Y:S01]  /*20b0*/  @UP0 UMOV UR36, UR8 ;  /* 0x0000000800240c82 */ /* 0x000fe20008000000 */
[----:B-1----:R-:W-:Y:S05]  /*20c0*/  @!P0 BRA `(.L_x_34) ;  /* 0x0000000000b88947 */ /* 0x002fea0003800000 */
[----:B------:R-:W4:Y:S01]  /*20d0*/  LDC.64 R4, c[0x0][0xb18] ;  /* 0x0002c600ff047b82 */ /* 0x000f220000000a00 */
[----:B------:R-:W-:-:S07]  /*20e0*/  ISETP.NE.AND P3, PT, R40, 0x1, PT ;  /* 0x000000012800780c */ /* 0x000fce0003f65270 */
[----:B------:R-:W1:Y:S08]  /*20f0*/  LDC.64 R6, c[0x0][0xb10] ;  /* 0x0002c400ff067b82 */ /* 0x000e700000000a00 */
[----:B------:R-:W2:Y:S08]  /*2100*/  LDC R16, c[0x0][0xb20] ;  /* 0x0002c800ff107b82 */ /* 0x000eb00000000800 */
[----:B------:R-:W3:Y:S01]  /*2110*/  LDC R18, c[0x0][0xb0c] ;  /* 0x0002c300ff127b82 */ /* 0x000ee20000000800 */
[----:B----4-:R-:W-:Y:S01]  /*2120*/  IMAD.HI.U32 R17, R0, R5, RZ ;  /* 0x0000000500117227 */ /* 0x010fe200078e00ff */
[----:B------:R-:W-:-:S03]  /*2130*/  ISETP.NE.AND P0, PT, R4, 0x1, PT ;  /* 0x000000010400780c */ /* 0x000fc60003f05270 */
[----:B------:R-:W-:-:S03]  /*2140*/  IMAD.HI.U32 R5, R8, R5, RZ ;  /* 0x0000000508057227 */ /* 0x000fc600078e00ff */
[----:B------:R-:W4:Y:S01]  /*2150*/  LDC.64 R2, c[0x0][0xb28] ;  /* 0x0002ca00ff027b82 */ /* 0x000f220000000a00 */
[----:B-1----:R-:W-:-:S04]  /*2160*/  IMAD.HI.U32 R20, R9, R6, RZ ;  /* 0x0000000609147227 */ /* 0x002fc800078e00ff */
[----:B------:R-:W-:Y:S01]  /*2170*/  IMAD.HI.U32 R22, R11, R6, RZ ;  /* 0x000000060b167227 */ /* 0x000fe200078e00ff */
[----:B------:R-:W-:Y:S02]  /*2180*/  SHF.R.U32.HI R20, RZ, R7, R20 ;  /* 0x00000007ff147219 */ /* 0x000fe40000011614 */
[-C--:B--2---:R-:W-:Y:S02]  /*2190*/  SHF.R.U32.HI R17, RZ, R16.reuse, R17 ;  /* 0x00000010ff117219 */ /* 0x084fe40000011611 */
[----:B------:R-:W-:Y:S02]  /*21a0*/  SHF.R.U32.HI R5, RZ, R16, R5 ;  /* 0x00000010ff057219 */ /* 0x000fe40000011605 */
[----:B------:R-:W-:Y:S02]  /*21b0*/  SEL R17, R0, R17, !P0 ;  /* 0x0000001100117207 */ /* 0x000fe40004000000 */
[----:B------:R-:W-:Y:S02]  /*21c0*/  SHF.R.U32.HI R22, RZ, R7, R22 ;  /* 0x00000007ff167219 */ /* 0x000fe40000011616 */
[----:B---3--:R-:W-:-:S02]  /*21d0*/  ISETP.NE.AND P1, PT, R18, 0x1, PT ;  /* 0x000000011200780c */ /* 0x008fc40003f25270 */
[----:B------:R-:W-:Y:S02]  /*21e0*/  SEL R5, R8, R5, !P0 ;  /* 0x0000000508057207 */ /* 0x000fe40004000000 */
[----:B------:R-:W-:Y:S02]  /*21f0*/  SEL R19, R9, R20, !P1 ;  /* 0x0000001409137207 */ /* 0x000fe40004800000 */
[----:B------:R-:W-:Y:S01]  /*2200*/  SEL R7, R11, R22, !P1 ;  /* 0x000000160b077207 */ /* 0x000fe20004800000 */
[----:B----4-:R-:W-:-:S04]  /*2210*/  IMAD.HI.U32 R20, R17, R2, RZ ;  /* 0x0000000211147227 */ /* 0x010fc800078e00ff */
[----:B------:R-:W-:Y:S01]  /*2220*/  IMAD.HI.U32 R6, R19, R2, RZ ;  /* 0x0000000213067227 */ /* 0x000fe200078e00ff */
[----:B------:R-:W-:-:S04]  /*2230*/  @P3 SHF.R.U32.HI R17, RZ, R3, R20 ;  /* 0x00000003ff113219 */ /* 0x000fc80000011614 */
[----:B------:R-:W-:Y:S01]  /*2240*/  @P3 SHF.R.U32.HI R19, RZ, R3, R6 ;  /* 0x00000003ff133219 */ /* 0x000fe20000011606 */
[----:B------:R-:W-:-:S04]  /*2250*/  IMAD R17, R40, R17, RZ ;  /* 0x0000001128117224 */ /* 0x000fc800078e02ff */
[----:B------:R-:W-:Y:S01]  /*2260*/  IMAD R6, R40, R19, RZ ;  /* 0x0000001328067224 */ /* 0x000fe200078e02ff */
[C---:B------:R-:W-:Y:S02]  /*2270*/  ISETP.GE.AND P0, PT, R5.reuse, R17, PT ;  /* 0x000000110500720c */ /* 0x040fe40003f06270 */
[----:B------:R-:W-:Y:S02]  /*2280*/  IADD3 R17, PT, PT, -R5, RZ, RZ ;  /* 0x000000ff05117210 */ /* 0x000fe40007ffe1ff */
[----:B------:R-:W-:Y:S01]  /*2290*/  ISETP.GE.OR P0, PT, R7, R6, P0 ;  /* 0x000000060700720c */ /* 0x000fe20000706670 */
[----:B------:R-:W-:-:S04]  /*22a0*/  IMAD.HI.U32 R6, R5, R2, RZ ;  /* 0x0000000205067227 */ /* 0x000fc800078e00ff */
[----:B------:R-:W-:Y:S01]  /*22b0*/  IMAD R8, R4, R17, R8 ;  /* 0x0000001104087224 */ /* 0x000fe200078e0208 */
[----:B------:R-:W-:-:S04]  /*22c0*/  SHF.R.U32.HI R6, RZ, R3, R6 ;  /* 0x00000003ff067219 */ /* 0x000fc80000011606 */
[----:B------:R-:W-:-:S03]  /*22d0*/  SEL R6, R5, R6, !P3 ;  /* 0x0000000605067207 */ /* 0x000fc60005800000 */
[----:B------:R-:W-:-:S04]  /*22e0*/  @!P0 IMAD.HI.U32 R16, R7, R2, RZ ;  /* 0x0000000207108227 */ /* 0x000fc800078e00ff */
[----:B------:R-:W-:Y:S01]  /*22f0*/  IMAD.MOV R2, RZ, RZ, -R6 ;  /* 0x000000ffff027224 */ /* 0x000fe200078e0a06 */
[----:B------:R-:W-:-:S03]  /*2300*/  @!P0 SHF.R.U32.HI R16, RZ, R3, R16 ;  /* 0x00000003ff108219 */ /* 0x000fc60000011610 */
[----:B------:R-:W-:Y:S01]  /*2310*/  IMAD R2, R40, R2, R5 ;  /* 0x0000000228027224 */ /* 0x000fe200078e0205 */
[----:B------:R-:W-:-:S05]  /*2320*/  @!P0 SEL R3, R7, R16, !P3 ;  /* 0x0000001007038207 */ /* 0x000fca0005800000 */
[--C-:B------:R-:W-:Y:S02]  /*2330*/  @!P0 IMAD.IADD R6, R6, 0x1, -R3.reuse ;  /* 0x0000000106068824 */ /* 0x100fe400078e0a03 */
[----:B------:R-:W-:Y:S01]  /*2340*/  @!P0 IMAD R3, R2, R19, R3 ;  /* 0x0000001302038224 */ /* 0x000fe200078e0203 */
[----:B------:R-:W-:Y:S01]  /*2350*/  IADD3 R2, PT, PT, -R7, RZ, RZ ;  /* 0x000000ff07027210 */ /* 0x000fe20007ffe1ff */
[----:B------:R-:W-:Y:S02]  /*2360*/  @!P0 IMAD R5, R40, R6, R7 ;  /* 0x0000000628058224 */ /* 0x000fe400078e0207 */
[----:B------:R-:W-:Y:S02]  /*2370*/  @!P0 IMAD.MOV.U32 R7, RZ, RZ, R3 ;  /* 0x000000ffff078224 */ /* 0x000fe400078e0003 */
[----:B------:R-:W-:Y:S02]  /*2380*/  IMAD R2, R18, R2, R11 ;  /* 0x0000000212027224 */ /* 0x000fe400078e020b */
[----:B------:R-:W-:-:S02]  /*2390*/  IMAD R8, R5, R4, R8 ;  /* 0x0000000405087224 */ /* 0x000fc400078e0208 */
[----:B------:R-:W-:Y:S02]  /*23a0*/  IMAD R11, R7, R18, R2 ;  /* 0x00000012070b7224 */ /* 0x000fe400078e0202 */
.L_x_34:
[----:B------:R-:W1:Y:S02]  /*23b0*/  LDCU UR8, c[0x0][0xb30] ;  /* 0x00016600ff0877ac */ /* 0x000e640008000800 */
[----:B-1----:R-:W-:-:S09]  /*23c0*/  UISETP.NE.AND UP0, UPT, UR8, 0x1, UPT ;  /* 0x000000010800788c */ /* 0x002fd2000bf05270 */
[----:B------:R-:W-:Y:S05]  /*23d0*/  BRA.U UP0, `(.L_x_35) ;  /* 0x0000000100407547 */ /* 0x000fea000b800000 */
[----:B------:R-:W1:Y:S08]  /*23e0*/  LDC.64 R4, c[0x0][0xb10] ;  /* 0x0002c400ff047b82 */ /* 0x000e700000000a00 */
[----:B------:R-:W2:Y:S08]  /*23f0*/  LDC.64 R2, c[0x0][0xb18] ;  /* 0x0002c600ff027b82 */ /* 0x000eb00000000a00 */
[----:B------:R-:W3:Y:S08]  /*2400*/  LDC R6, c[0x0][0xb20] ;  /* 0x0002c800ff067b82 */ /* 0x000ef00000000800 */
[----:B------:R-:W4:Y:S01]  /*2410*/  LDC R16, c[0x0][0xb0c] ;  /* 0x0002c300ff107b82 */ /* 0x000f220000000800 */
[----:B-1----:R-:W-:-:S05]  /*2420*/  IMAD.HI.U32 R4, R11, R4, RZ ;  /* 0x000000040b047227 */ /* 0x002fca00078e00ff */
[----:B------:R-:W-:Y:S01]  /*2430*/  SHF.R.U32.HI R4, RZ, R5, R4 ;  /* 0x00000005ff047219 */ /* 0x000fe20000011604 */
[----:B--2---:R-:W-:Y:S01]  /*2440*/  IMAD.HI.U32 R3, R8, R3, RZ ;  /* 0x0000000308037227 */ /* 0x004fe200078e00ff */
[----:B------:R-:W-:-:S04]  /*2450*/  ISETP.NE.AND P0, PT, R2, 0x1, PT ;  /* 0x000000010200780c */ /* 0x000fc80003f05270 */
[----:B---3--:R-:W-:-:S04]  /*2460*/  SHF.R.U32.HI R3, RZ, R6, R3 ;  /* 0x00000006ff037219 */ /* 0x008fc80000011603 */
[----:B------:R-:W-:Y:S02]  /*2470*/  SEL R3, R8, R3, !P0 ;  /* 0x0000000308037207 */ /* 0x000fe40004000000 */
[----:B----4-:R-:W-:-:S04]  /*2480*/  ISETP.NE.AND P1, PT, R16, 0x1, PT ;  /* 0x000000011000780c */ /* 0x010fc80003f25270 */
[----:B------:R-:W-:-:S05]  /*2490*/  SEL R4, R11, R4, !P1 ;  /* 0x000000040b047207 */ /* 0x000fca0004800000 */
[----:B------:R-:W-:Y:S02]  /*24a0*/  IMAD.IADD R5, R3, 0x1, -R4 ;  /* 0x0000000103057824 */ /* 0x000fe400078e0a04 */
[----:B------:R-:W-:Y:S02]  /*24b0*/  IMAD.IADD R3, R4, 0x1, -R3 ;  /* 0x0000000104037824 */ /* 0x000fe400078e0a03 */
[----:B------:R-:W-:Y:S02]  /*24c0*/  IMAD R11, R5, R16, R11 ;  /* 0x00000010050b7224 */ /* 0x000fe400078e020b */
[----:B------:R-:W-:-:S07]  /*24d0*/  IMAD R8, R3, R2, R8 ;  /* 0x0000000203087224 */ /* 0x000fce00078e0208 */
.L_x_35:
[----:B------:R-:W-:Y:S01]  /*24e0*/  VIADD R14, R14, 0x1 ;  /* 0x000000010e0e7836 */ /* 0x000fe20000000000 */
[----:B------:R-:W-:Y:S01]  /*24f0*/  PLOP3.LUT P1, PT, PT, PT, PT, 0x80, 0x8 ;  /* 0x000000000008781c */ /* 0x000fe20003f2f070 */
[----:B------:R-:W-:Y:S02]  /*2500*/  IMAD.IADD R99, R11, 0x1, R96 ;  /* 0x000000010b637824 */ /* 0x000fe400078e0260 */
[----:B------:R-:W-:Y:S01]  /*2510*/  IMAD.IADD R97, R8, 0x1, R81 ;  /* 0x0000000108617824 */ /* 0x000fe200078e0251 */
[----:B------:R-:W-:-:S04]  /*2520*/  ISETP.NE.AND P0, PT, R14, 0x2, PT ;  /* 0x000000020e00780c */ /* 0x000fc80003f05270 */
[----:B------:R-:W-:Y:S02]  /*2530*/  SEL R2, RZ, 0x1, P0 ;  /* 0x00000001ff027807 */ /* 0x000fe40000000000 */
[----:B------:R-:W-:Y:S02]  /*2540*/  SEL R14, R14, RZ, P0 ;  /* 0x000000ff0e0e7207 */ /* 0x000fe40000000000 */
[----:B------:R-:W-:Y:S01]  /*2550*/  LOP3.LUT R13, R13, R2, RZ, 0x3c, !PT ;  /* 0x000000020d0d7212 */ /* 0x000fe200078e3cff */
[----:B------:R-:W-:Y:S06]  /*2560*/  @P2 BRA `(.L_x_36) ;  /* 0xfffffff000a02947 */ /* 0x000fec000383ffff */
[----:B------:R-:W-:Y:S01]  /*2570*/  UIADD3 UR4, UPT, UPT, UR4, 0xd8, URZ ;  /* 0x000000d804047890 */ /* 0x000fe2000fffe0ff */
[----:B------:R-:W-:-:S03]  /*2580*/  SHF.L.U32 R3, R15, 0x1f, RZ ;  /* 0x0000001f0f037819 */ /* 0x000fc600000006ff */
[----:B------:R-:W-:-:S09]  /*2590*/  ULEA UR5, UR6, UR4, 0x3 ;  /* 0x0000000406057291 */ /* 0x000fd2000f8e18ff */
[----:B------:R-:W1:Y:S02]  /*25a0*/  SYNCS.PHASECHK.TRANS64.TRYWAIT P0, [UR5], R3 ;  /* 0x00000003ff0075a7 */ /* 0x000e640008001105 */
[----:B-1----:R-:W-:Y:S05]  /*25b0*/  @!P0 BRA `(.L_x_37) ;  /* 0x0000004c00208947 */ /* 0x002fea0003800000 */
.L_x_124:
[----:B------:R-:W-:-:S04]  /*25c0*/  UIADD3 UR6, UPT, UPT, UR6, 0x1, URZ ;  /* 0x0000000106067890 */ /* 0x000fc8000fffe0ff */
[----:B------:R-:W-:-:S04]  /*25d0*/  UISETP.NE.AND UP0, UPT, UR6, 0x1b, UPT ;  /* 0x0000001b0600788c */ /* 0x000fc8000bf05270 */
[----:B------:R-:W-:Y:S02]  /*25e0*/  USEL UR7, URZ, 0x1, UP0 ;  /* 0x00000001ff077887 */ /* 0x000fe40008000000 */
[----:B------:R-:W-:-:S04]  /*25f0*/  USEL UR6, UR6, URZ, UP0 ;  /* 0x000000ff06067287 */ /* 0x000fc80008000000 */
[----:B------:R-:W-:Y:S01]  /*2600*/  ULEA UR5, UR6, UR4, 0x3 ;  /* 0x0000000406057291 */ /* 0x000fe2000f8e18ff */
[----:B------:R-:W-:-:S04]  /*2610*/  LOP3.LUT R2, R15, UR7, RZ, 0x3c, !PT ;  /* 0x000000070f027c12 */ /* 0x000fc8000f8e3cff */
[----:B-1----:R-:W-:-:S04]  /*2620*/  SHF.L.U32 R3, R2, 0x1f, RZ ;  /* 0x0000001f02037819 */ /* 0x002fc800000006ff */
[----:B------:R-:W1:Y:S02]  /*2630*/  SYNCS.PHASECHK.TRANS64.TRYWAIT P0, [UR5], R3 ;  /* 0x00000003ff0075a7 */ /* 0x000e640008001105 */
[----:B-1----:R-:W-:Y:S05]  /*2640*/  @!P0 BRA `(.L_x_38) ;  /* 0x0000004c00148947 */ /* 0x002fea0003800000 */
.L_x_126:
        /* <DEDUP_REMOVED lines=9> */
.L_x_128:
        /* <DEDUP_REMOVED lines=9> */
.L_x_130:
        /* <DEDUP_REMOVED lines=9> */
.L_x_132:
        /* <DEDUP_REMOVED lines=9> */
.L_x_134:
        /* <DEDUP_REMOVED lines=9> */
.L_x_136:
        /* <DEDUP_REMOVED lines=9> */
.L_x_138:
        /* <DEDUP_REMOVED lines=9> */
.L_x_140:
        /* <DEDUP_REMOVED lines=9> */
.L_x_142:
        /* <DEDUP_REMOVED lines=9> */
.L_x_144:
        /* <DEDUP_REMOVED lines=9> */
.L_x_146:
        /* <DEDUP_REMOVED lines=9> */
.L_x_148:
        /* <DEDUP_REMOVED lines=9> */
.L_x_150:
        /* <DEDUP_REMOVED lines=9> */
.L_x_152:
        /* <DEDUP_REMOVED lines=9> */
.L_x_154:
        /* <DEDUP_REMOVED lines=9> */
.L_x_156:
        /* <DEDUP_REMOVED lines=9> */
.L_x_158:
        /* <DEDUP_REMOVED lines=9> */
.L_x_160:
        /* <DEDUP_REMOVED lines=9> */
.L_x_162:
        /* <DEDUP_REMOVED lines=9> */
.L_x_164:
        /* <DEDUP_REMOVED lines=9> */
.L_x_166:
        /* <DEDUP_REMOVED lines=9> */
.L_x_168:
        /* <DEDUP_REMOVED lines=9> */
.L_x_170:
        /* <DEDUP_REMOVED lines=9> */
.L_x_172:
        /* <DEDUP_REMOVED lines=9> */
.L_x_174:
[----:B------:R-:W-:-:S04]  /*33d0*/  UIADD3 UR6, UPT, UPT, UR6, 0x1, URZ ;  /* 0x0000000106067890 */ /* 0x000fc8000fffe0ff */
[----:B------:R-:W-:-:S04]  /*33e0*/  UISETP.NE.AND UP0, UPT, UR6, 0x1b, UPT ;  /* 0x0000001b0600788c */ /* 0x000fc8000bf05270 */
[----:B------:R-:W-:Y:S02]  /*33f0*/  USEL UR5, URZ, 0x1, UP0 ;  /* 0x00000001ff057887 */ /* 0x000fe40008000000 */
[----:B------:R-:W-:-:S04]  /*3400*/  USEL UR6, UR6, URZ, UP0 ;  /* 0x000000ff06067287 */ /* 0x000fc80008000000 */
[----:B------:R-:W-:Y:S01]  /*3410*/  ULEA UR6, UR6, UR4, 0x3 ;  /* 0x0000000406067291 */ /* 0x000fe2000f8e18ff */
[----:B-1----:R-:W-:-:S04]  /*3420*/  LOP3.LUT R3, R2, UR5, RZ, 0x3c, !PT ;  /* 0x0000000502037c12 */ /* 0x002fc8000f8e3cff */
[----:B------:R-:W-:Y:S01]  /*3430*/  SHF.L.U32 R3, R3, 0x1f, RZ ;  /* 0x0000001f03037819 */ /* 0x000fe200000006ff */
[----:B----4-:R-:W-:-:S07]  /*3440*/  IMAD.U32 R0, RZ, RZ, UR6 ;  /* 0x00000006ff007e24 */ /* 0x010fce000f8e00ff */
.L_x_63:
[----:B-1----:R1:W2:Y:S02]  /*3450*/  SYNCS.PHASECHK.TRANS64.TRYWAIT P0, [R0+URZ], R3 ;  /* 0x00000003000075a7 */ /* 0x0022a400080011ff */
[----:B--2---:R-:W-:Y:S05]  /*3460*/  @!P0 NANOSLEEP.SYNCS 0x989680 ;  /* 0x009896800000895d */ /* 0x004fea0003900000 */
[----:B------:R-:W2:Y:S02]  /*3470*/  @!P0 SYNCS.PHASECHK.TRANS64 P0, [R0+URZ], R3 ;  /* 0x00000003000085a7 */ /* 0x000ea400080010ff */
[----:B--2---:R-:W-:Y:S05]  /*3480*/  @P0 EXIT ;  /* 0x000000000000094d */ /* 0x004fea0003800000 */
[----:B------:R-:W-:Y:S05]  /*3490*/  BRA `(.L_x_63) ;  /* 0xfffffffc00ec7947 */ /* 0x000fea000383ffff */
.L_x_18:
[----:B------:R-:W-:-:S04]  /*34a0*/  UISETP.NE.AND UP1, UPT, UR37, URZ, UPT ;  /* 0x000000ff2500728c */ /* 0x000fc8000bf25270 */
[----:B------:R-:W-:-:S09]  /*34b0*/  UISETP.NE.OR UP1, UPT, UR8, 0x1, UP1 ;  /* 0x000000010800788c */ /* 0x000fd20008f25670 */
[----:B------:R-:W-:Y:S05]  /*34c0*/  BRA.U UP1, `(.L_x_64) ;  /* 0x0000000501487547 */ /* 0x000fea000b800000 */
[----:B------:R-:W-:Y:S01]  /*34d0*/  ISETP.NE.AND P2, PT, R2, RZ, PT ;  /* 0x000000ff0200720c */ /* 0x000fe20003f45270 */
[----:B------:R-:W-:Y:S01]  /*34e0*/  IMAD.MOV.U32 R12, RZ, RZ, 0x1 ;  /* 0x00000001ff0c7424 */ /* 0x000fe200078e00ff */
[----:B------:R-:W-:Y:S02]  /*34f0*/  CS2R R10, SRZ ;  /* 0x00000000000a7805 */ /* 0x000fe4000001ff00 */
[----:B------:R-:W-:Y:S01]  /*3500*/  CS2R R8, SRZ ;  /* 0x0000000000087805 */ /* 0x000fe2000001ff00 */
[----:B------:R-:W-:Y:S01]  /*3510*/  UMOV UR4, 0x400 ;  /* 0x0000040000047882 */ /* 0x000fe20000000000 */
[----:B------:R-:W-:Y:S01]  /*3520*/  UMOV UR6, URZ ;  /* 0x000000ff00067c82 */ /* 0x000fe20008000000 */
[----:B------:R-:W-:-:S12]  /*3530*/  ULEA UR37, UR37, UR4, 0x18 ;  /* 0x0000000425257291 */ /* 0x000fd8000f8ec0ff */
.L_x_68:
[----:B------:R-:W-:Y:S02]  /*3540*/  LEA R0, R8, UR37, 0x3 ;  /* 0x0000002508007c11 */ /* 0x000fe4000f8e18ff */
[----:B------:R-:W-:-:S03]  /*3550*/  SHF.L.U32 R5, R9, 0x1f, RZ ;  /* 0x0000001f09057819 */ /* 0x000fc600000006ff */
[----:B------:R-:W-:Y:S01]  /*3560*/  VIADD R4, R0, 0x240 ;  /* 0x0000024000047836 */ /* 0x000fe20000000000 */
[----:B------:R-:W1:Y:S02]  /*3570*/  SYNCS.PHASECHK.TRANS64.TRYWAIT P0, [R0+URZ+0x230], R5 ;  /* 0x00023005000075a7 */ /* 0x000e6400080011ff */
[----:B-1----:R-:W-:Y:S05]  /*3580*/  @!P0 BRA `(.L_x_65) ;  /* 0x00000044009c8947 */ /* 0x002fea0003800000 */
.L_x_175:
[----:B------:R-:W-:Y:S01]  /*3590*/  ULEA UR5, UR6, UR37, 0x3 ;  /* 0x0000002506057291 */ /* 0x000fe2000f8e18ff */
[----:B------:R-:W-:Y:S02]  /*35a0*/  PRMT R4, RZ, 0x654, R4 ;  /* 0x00000654ff047816 */ /* 0x000fe40000000004 */
[----:B-1----:R-:W-:Y:S01]  /*35b0*/  SHF.L.U32 R5, R12, 0x1f, RZ ;  /* 0x0000001f0c057819 */ /* 0x002fe200000006ff */
[----:B------:R-:W-:Y:S01]  /*35c0*/  UIADD3 UR4, UPT, UPT, UR5, 0x1d0, URZ ;  /* 0x000001d005047890 */ /* 0x000fe2000fffe0ff */
[----:B------:R1:W-:Y:S05]  /*35d0*/  SYNCS.ARRIVE.TRANS64.RED.A1T0 RZ, [R4+URZ], RZ ;  /* 0x000000ff04ff79a7 */ /* 0x0003ea00081004ff */
[----:B------:R-:W-:Y:S01]  /*35e0*/  IMAD.U32 R7, RZ, RZ, UR4 ;  /* 0x00000004ff077e24 */ /* 0x000fe2000f8e00ff */
[----:B------:R-:W2:Y:S04]  /*35f0*/  SYNCS.PHASECHK.TRANS64.TRYWAIT P0, [UR5+0x1e0], R5 ;  /* 0x0001e005ff0075a7 */ /* 0x000ea80008001105 */
[----:B------:R-:W-:Y:S01]  /*3600*/  PRMT R6, R2, 0x654, R7 ;  /* 0x0000065402067816 */ /* 0x000fe20000000007 */
[----:B-1----:R-:W-:Y:S01]  /*3610*/  @!P2 IMAD.MOV.U32 R4, RZ, RZ, 0x10 ;  /* 0x00000010ff04a424 */ /* 0x002fe200078e00ff */
[----:B--2---:R-:W-:Y:S06]  /*3620*/  @!P0 BRA `(.L_x_66) ;  /* 0x0000004400888947 */ /* 0x004fec0003800000 */
.L_x_177:
[----:B------:R-:W-:Y:S01]  /*3630*/  ULEA UR4, UR6, UR37, 0x4 ;  /* 0x0000002506047291 */ /* 0x000fe2000f8e20ff */
[----:B------:R-:W-:Y:S01]  /*3640*/  SEL R3, R6, R3, !P2 ;  /* 0x0000000306037207 */ /* 0x000fe20005000000 */
[----:B------:R-:W-:Y:S01]  /*3650*/  UIADD3 UR5, UPT, UPT, UR5, 0x1d0, URZ ;  /* 0x000001d005057890 */ /* 0x000fe2000fffe0ff */
[----:B-1----:R-:W-:Y:S01]  /*3660*/  LEA R0, R11, UR37, 0x3 ;  /* 0x000000250b007c11 */ /* 0x002fe2000f8e18ff */
[----:B------:R-:W-:Y:S01]  /*3670*/  UIADD3 UR4, UPT, UPT, UR4, 0x260, URZ ;  /* 0x0000026004047890 */ /* 0x000fe2000fffe0ff */
[----:B------:R-:W-:Y:S01]  /*3680*/  SHF.L.U32 R5, R10, 0x1f, RZ ;  /* 0x0000001f0a057819 */ /* 0x000fe200000006ff */
[----:B------:R1:W-:Y:S01]  /*3690*/  @!P2 SYNCS.ARRIVE.TRANS64.RED RZ, [R3+URZ], R4 ;  /* 0x0000000403ffa9a7 */ /* 0x0003e200080004ff */
[----:B------:R-:W-:Y:S01]  /*36a0*/  UIADD3 UR6, UPT, UPT, UR6, 0x1, URZ ;  /* 0x0000000106067890 */ /* 0x000fe2000fffe0ff */
[----:B------:R-:W-:-:S03]  /*36b0*/  VIADD R8, R8, 0x1 ;  /* 0x0000000108087836 */ /* 0x000fc60000000000 */
[----:B------:R-:W-:Y:S02]  /*36c0*/  UISETP.NE.AND UP0, UPT, UR6, 0x2, UPT ;  /* 0x000000020600788c */ /* 0x000fe4000bf05270 */
[----:B------:R-:W-:Y:S06]  /*36d0*/  UGETNEXTWORKID.BROADCAST [UR4], [UR5] ;  /* 0x00000000040073ca */ /* 0x000fec0008000100 */
[----:B------:R-:W-:Y:S01]  /*36e0*/  USEL UR4, URZ, 0x1, UP0 ;  /* 0x00000001ff047887 */ /* 0x000fe20008000000 */
[----:B------:R-:W-:Y:S01]  /*36f0*/  ISETP.NE.AND P0, PT, R8, 0x2, PT ;  /* 0x000000020800780c */ /* 0x000fe20003f05270 */
[----:B------:R-:W-:Y:S01]  /*3700*/  USEL UR6, UR6, URZ, UP0 ;  /* 0x000000ff06067287 */ /* 0x000fe20008000000 */
[----:B------:R-:W2:Y:S03]  /*3710*/  SYNCS.PHASECHK.TRANS64.TRYWAIT P1, [R0+URZ+0x1d0], R5 ;  /* 0x0001d005000075a7 */ /* 0x000ea600080211ff */
[----:B------:R-:W-:Y:S01]  /*3720*/  LOP3.LUT R12, R12, UR4, RZ, 0x3c, !PT ;  /* 0x000000040c0c7c12 */ /* 0x000fe2000f8e3cff */
[----:B-12---:R-:W-:Y:S07]  /*3730*/  @!P1 BRA `(.L_x_67) ;  /* 0x00000044005c9947 */ /* 0x006fee0003800000 */
.L_x_178:
[C---:B------:R-:W-:Y:S01]  /*3740*/  LEA R4, R11.reuse, UR37, 0x4 ;  /* 0x000000250b047c11 */ /* 0x040fe2000f8e20ff */
[----:B-1----:R-:W-:Y:S01]  /*3750*/  VIADD R0, R0, 0x1e0 ;  /* 0x000001e000007836 */ /* 0x002fe20000000000 */
[----:B------:R-:W-:Y:S01]  /*3760*/  SEL R8, R8, RZ, P0 ;  /* 0x000000ff08087207 */ /* 0x000fe20000000000 */
[----:B------:R-:W-:-:S03]  /*3770*/  VIADD R11, R11, 0x1 ;  /* 0x000000010b0b7836 */ /* 0x000fc60000000000 */
[----:B------:R-:W1:Y:S01]  /*3780*/  LDS.128 R4, [R4+0x260] ;  /* 0x0002600004047984 */ /* 0x000e620000000c00 */
[----:B------:R-:W-:Y:S02]  /*3790*/  PRMT R0, RZ, 0x654, R0 ;  /* 0x00000654ff007816 */ /* 0x000fe40000000000 */
[C---:B------:R-:W-:Y:S01]  /*37a0*/  ISETP.NE.AND P1, PT, R11.reuse, 0x2, PT ;  /* 0x000000020b00780c */ /* 0x040fe20003f25270 */
[----:B------:R-:W-:Y:S01]  /*37b0*/  @!PT LDS RZ, [RZ] ;  /* 0x00000000fffff984 */ /* 0x000fe20000000800 */
[----:B------:R-:W-:Y:S01]  /*37c0*/  @!PT LDS RZ, [RZ] ;  /* 0x00000000fffff984 */ /* 0x000fe20000000800 */
[----:B------:R-:W-:Y:S01]  /*37d0*/  @!PT LDS RZ, [RZ] ;  /* 0x00000000fffff984 */ /* 0x000fe20000000800 */
[----:B------:R-:W-:Y:S01]  /*37e0*/  @!PT LDS RZ, [RZ] ;  /* 0x00000000fffff984 */ /* 0x000fe20000000800 */
[----:B------:R2:W-:Y:S06]  /*37f0*/  MEMBAR.ALL.CTA ;  /* 0x0000000000007992 */ /* 0x0005ec0000008000 */
[----:B--2---:R-:W2:Y:S01]  /*3800*/  FENCE.VIEW.ASYNC.S ;  /* 0x00000000000073c6 */ /* 0x004ea20000000000 */
[----:B------:R-:W-:Y:S01]  /*3810*/  SEL R11, R11, RZ, P1 ;  /* 0x000000ff0b0b7207 */ /* 0x000fe20000800000 */
[----:B--2---:R2:W-:Y:S01]  /*3820*/  SYNCS.ARRIVE.TRANS64.RED.A1T0 RZ, [R0+URZ], RZ ;  /* 0x000000ff00ff79a7 */ /* 0x0045e200081004ff */
[----:B-1----:R-:W-:-:S02]  /*3830*/  LOP3.LUT P3, RZ, R6, 0x1, RZ, 0xc0, !PT ;  /* 0x0000000106ff7812 */ /* 0x002fc4000786c0ff */
[----:B------:R-:W-:-:S04]  /*3840*/  SEL R5, RZ, 0x1, P1 ;  /* 0x00000001ff057807 */ /* 0x000fc80000800000 */
[----:B------:R-:W-:Y:S02]  /*3850*/  LOP3.LUT R10, R10, R5, RZ, 0x3c, !PT ;  /* 0x000000050a0a7212 */ /* 0x000fe400078e3cff */
[----:B--2---:R-:W-:-:S04]  /*3860*/  SEL R0, RZ, 0x1, P0 ;  /* 0x00000001ff007807 */ /* 0x004fc80000000000 */
[----:B------:R-:W-:Y:S01]  /*3870*/  LOP3.LUT R9, R9, R0, RZ, 0x3c, !PT ;  /* 0x0000000009097212 */ /* 0x000fe200078e3cff */
[----:B------:R-:W-:Y:S06]  /*3880*/  @P3 BRA `(.L_x_68) ;  /* 0xfffffffc002c3947 */ /* 0x000fec000383ffff */
[----:B------:R-:W-:Y:S01]  /*3890*/  ULEA UR5, UR6, UR37, 0x3 ;  /* 0x0000002506057291 */ /* 0x000fe2000f8e18ff */
[----:B------:R-:W-:-:S08]  /*38a0*/  SHF.L.U32 R3, R12, 0x1f, RZ ;  /* 0x0000001f0c037819 */ /* 0x000fd000000006ff */
[----:B------:R-:W1:Y:S02]  /*38b0*/  SYNCS.PHASECHK.TRANS64 P0, [UR5+0x1e0], R3 ;  /* 0x0001e003ff0075a7 */ /* 0x000e640008001005 */
[----:B-1----:R-:W-:Y:S05]  /*38c0*/  @P0 BRA `(.L_x_69) ;  /* 0x0000000000080947 */ /* 0x002fea0003800000 */
[----:B------:R-:W1:Y:S02]  /*38d0*/  SYNCS.PHASECHK.TRANS64.TRYWAIT P0, [UR5+0x1e0], R3 ;  /* 0x0001e003ff0075a7 */ /* 0x000e640008001105 */
[----:B-1----:R-:W-:Y:S05]  /*38e0*/  @!P0 BRA `(.L_x_70) ;  /* 0x0000004400048947 */ /* 0x002fea0003800000 */
.L_x_69:
[----:B------:R-:W-:-:S04]  /*38f0*/  UIADD3 UR4, UPT, UPT, UR6, 0x1, URZ ;  /* 0x0000000106047890 */ /* 0x000fc8000fffe0ff */
[----:B------:R-:W-:-:S04]  /*3900*/  UISETP.NE.AND UP0, UPT, UR4, 0x2, UPT ;  /* 0x000000020400788c */ /* 0x000fc8000bf05270 */
[----:B------:R-:W-:Y:S02]  /*3910*/  USEL UR7, URZ, 0x1, UP0 ;  /* 0x00000001ff077887 */ /* 0x000fe40008000000 */
[----:B------:R-:W-:-:S04]  /*3920*/  USEL UR4, UR4, URZ, UP0 ;  /* 0x000000ff04047287 */ /* 0x000fc80008000000 */
[----:B------:R-:W-:Y:S01]  /*3930*/  ULEA UR4, UR4, UR37, 0x3 ;  /* 0x0000002504047291 */ /* 0x000fe2000f8e18ff */
[----:B-1----:R-:W-:-:S04]  /*3940*/  LOP3.LUT R3, R12, UR7, RZ, 0x3c, !PT ;  /* 0x000000070c037c12 */ /* 0x002fc8000f8e3cff */
[----:B------:R-:W-:-:S04]  /*3950*/  SHF.L.U32 R0, R3, 0x1f, RZ ;  /* 0x0000001f03007819 */ /* 0x000fc800000006ff */
[----:B------:R-:W1:Y:S02]  /*3960*/  SYNCS.PHASECHK.TRANS64 P0, [UR4+0x1e0], R0 ;  /* 0x0001e000ff0075a7 */ /* 0x000e640008001004 */
[----:B-1----:R-:W-:Y:S05]  /*3970*/  @P0 EXIT ;  /* 0x000000000000094d */ /* 0x002fea0003800000 */
[----:B------:R-:W-:Y:S02]  /*3980*/  SHF.L.U32 R3, R3, 0x1f, RZ ;  /* 0x0000001f03037819 */ /* 0x000fe400000006ff */
[----:B------:R-:W-:-:S07]  /*3990*/  MOV R0, UR4 ;  /* 0x0000000400007c02 */ /* 0x000fce0008000f00 */
.L_x_71:
[----:B-1----:R1:W2:Y:S02]  /*39a0*/  SYNCS.PHASECHK.TRANS64.TRYWAIT P0, [R0+URZ+0x1e0], R3 ;  /* 0x0001e003000075a7 */ /* 0x0022a400080011ff */
[----:B--2---:R-:W-:Y:S05]  /*39b0*/  @!P0 NANOSLEEP.SYNCS 0x989680 ;  /* 0x009896800000895d */ /* 0x004fea0003900000 */
[----:B------:R-:W2:Y:S02]  /*39c0*/  @!P0 SYNCS.PHASECHK.TRANS64 P0, [R0+URZ+0x1e0], R3 ;  /* 0x0001e003000085a7 */ /* 0x000ea400080010ff */
[----:B--2---:R-:W-:Y:S05]  /*39d0*/  @P0 EXIT ;  /* 0x000000000000094d */ /* 0x004fea0003800000 */
[----:B------:R-:W-:Y:S05]  /*39e0*/  BRA `(.L_x_71) ;  /* 0xfffffffc00ec7947 */ /* 0x000fea000383ffff */
.L_x_64:
[----:B------:R-:W-:-:S09]  /*39f0*/  UISETP.NE.AND UP1, UPT, UR8, URZ, UPT ;  /* 0x000000ff0800728c */ /* 0x000fd2000bf25270 */
[----:B------:R-:W-:Y:S05]  /*3a00*/  BRA.U UP1, `(.L_x_72) ;  /* 0x0000000d01907547 */ /* 0x000fea000b800000 */
[----:B------:R-:W-:Y:S01]  /*3a10*/  UMOV UR4, 0x40 ;  /* 0x0000004000047882 */ /* 0x000fe20000000000 */
[----:B------:R-:W-:Y:S01]  /*3a20*/  NOP ;  /* 0x0000000000007918 */ /* 0x000fe20000000000 */
[----:B------:R-:W-:Y:S01]  /*3a30*/  ULEA UR4, UR37, UR4, 0x18 ;  /* 0x0000000425047291 */ /* 0x000fe2000f8ec0ff */
[----:B------:R-:W-:Y:S02]  /*3a40*/  UMOV UR5, 0x400 ;  /* 0x0000040000057882 */ /* 0x000fe40000000000 */
[----:B------:R-:W-:-:S06]  /*3a50*/  ULEA UR37, UR37, UR5, 0x18 ;  /* 0x0000000525257291 */ /* 0x000fcc000f8ec0ff */
[----:B------:R-:W1:Y:S02]  /*3a60*/  LDS.U8 R0, [UR4+0x1c] ;  /* 0x00001c04ff007984 */ /* 0x000e640008000000 */
[----:B-1----:R-:W-:-:S13]  /*3a70*/  ISETP.NE.AND P0, PT, R0, RZ, PT ;  /* 0x000000ff0000720c */ /* 0x002fda0003f05270 */
[----:B------:R-:W-:Y:S05]  /*3a80*/  @P0 BRA `(.L_x_73) ;  /* 0x0000000000580947 */ /* 0x000fea0003800000 */
[----:B------:R-:W-:-:S13]  /*3a90*/  ELECT P0, URZ, PT ;  /* 0x0000000000ff782f */ /* 0x000fda0003800000 */
[----:B------:R-:W-:Y:S05]  /*3aa0*/  @!P0 BRA `(.L_x_74) ;  /* 0x0000000000608947 */ /* 0x000fea0003800000 */
[----:B------:R-:W-:Y:S01]  /*3ab0*/  UMOV UR5, 0x10 ;  /* 0x0000001000057882 */ /* 0x000fe20000000000 */
[----:B------:R-:W-:Y:S01]  /*3ac0*/  HFMA2 R0, -RZ, RZ, 0, 5.9604644775390625e-08 ;  /* 0x00000001ff007431 */ /* 0x000fe200000001ff */
[----:B------:R-:W-:-:S03]  /*3ad0*/  MOV R2, 0xffff ;  /* 0x0000ffff00027802 */ /* 0x000fc60000000f00 */
[----:B------:R-:W-:Y:S04]  /*3ae0*/  DEPBAR.LE SB1, 0x36 ;  /* 0x00009d800000791a */ /* 0x000fe80000000000 */
[----:B------:R-:W1:Y:S02]  /*3af0*/  UTCATOMSWS.FIND_AND_SET.ALIGN UP0, UR5, UR5 ;  /* 0x00000005000575e3 */ /* 0x000e640008000800 */
[----:B-1----:R-:W-:Y:S01]  /*3b00*/  MOV R3, UR5 ;  /* 0x0000000500037c02 */ /* 0x002fe20008000f00 */
[----:B------:R-:W-:Y:S06]  /*3b10*/  BRA.U UP0, `(.L_x_75) ;  /* 0x0000000100187547 */ /* 0x000fec000b800000 */
.L_x_76:
[----:B------:R-:W-:Y:S05]  /*3b20*/  NANOSLEEP 0x64 ;  /* 0x000000640000795d */ /* 0x000fea0003800000 */
[----:B------:R-:W-:-:S05]  /*3b30*/  UMOV UR5, 0x10 ;  /* 0x0000001000057882 */ /* 0x000fca0000000000 */
[----:B------:R-:W-:Y:S04]  /*3b40*/  DEPBAR.LE SB1, 0x36 ;  /* 0x00009d800000791a */ /* 0x000fe80000000000 */
[----:B------:R-:W1:Y:S02]  /*3b50*/  UTCATOMSWS.FIND_AND_SET.ALIGN UP0, UR5, UR5 ;  /* 0x00000005000575e3 */ /* 0x000e640008000800 */
[----:B-1----:R-:W-:Y:S01]  /*3b60*/  MOV R3, UR5 ;  /* 0x0000000500037c02 */ /* 0x002fe20008000f00 */
[----:B------:R-:W-:Y:S05]  /*3b70*/  BRA.U !UP0, `(.L_x_76) ;  /* 0xfffffffd08e87547 */ /* 0x000fea000b83ffff */
.L_x_75:
[-C--:B------:R-:W-:Y:S02]  /*3b80*/  SHF.L.U32 R2, R2, R3.reuse, RZ ;  /* 0x0000000302027219 */ /* 0x080fe400000006ff */
[----:B------:R-:W-:Y:S01]  /*3b90*/  SHF.L.U32 R0, R0, R3, RZ ;  /* 0x0000000300007219 */ /* 0x000fe200000006ff */
[----:B------:R-:W-:Y:S02]  /*3ba0*/  IMAD.SHL.U32 R3, R3, 0x20, RZ ;  /* 0x0000002003037824 */ /* 0x000fe400078e00ff */
[----:B------:R1:W-:Y:S04]  /*3bb0*/  ATOMS.OR RZ, [UR4+0x14], R2 ;  /* 0x00001402ffff798c */ /* 0x0003e8000b000004 */
[----:B------:R1:W-:Y:S04]  /*3bc0*/  ATOMS.OR RZ, [UR4+0x18], R0 ;  /* 0x00001800ffff798c */ /* 0x0003e8000b000004 */
[----:B------:R1:W-:Y:S01]  /*3bd0*/  STS [UR37+0x280], R3 ;  /* 0x00028003ff007988 */ /* 0x0003e20008000825 */
[----:B------:R-:W-:Y:S05]  /*3be0*/  BRA `(.L_x_74) ;  /* 0x0000000000107947 */ /* 0x000fea0003800000 */
.L_x_73:
[----:B------:R-:W-:Y:S02]  /*3bf0*/  MOV R0, 0xffffffff ;  /* 0xffffffff00007802 */ /* 0x000fe40000000f00 */
[----:B------:R-:W-:-:S03]  /*3c00*/  MOV R2, 0x3c30 ;  /* 0x00003c3000027802 */ /* 0x000fc60000000f00 */
[----:B------:R1:W-:Y:S04]  /*3c10*/  STS [UR37+0x280], R0 ;  /* 0x00028000ff007988 */ /* 0x0003e80008000825 */
[----:B-1-3-5:R-:W-:Y:S05]  /*3c20*/  CALL.REL.NOINC `($__internal_1_$__cuda_sm10x_tcgen05_guardrail_trap_phase_invalid_during_alloc) ;  /* 0x0000004400807944 */ /* 0x02afea0003c00000 */
.L_x_74:
[----:B------:R-:W-:Y:S05]  /*3c30*/  WARPSYNC.ALL ;  /* 0x0000000000007948 */ /* 0x000fea0003800000 */
[----:B------:R-:W2:Y:S01]  /*3c40*/  S2UR UR6, SR_CgaCtaId ;  /* 0x00000000000679c3 */ /* 0x000ea20000008800 */
[----:B------:R-:W-:Y:S01]  /*3c50*/  UMOV UR4, 0x400 ;  /* 0x0000040000047882 */ /* 0x000fe20000000000 */
[----:B------:R-:W-:-:S06]  /*3c60*/  NOP ;  /* 0x0000000000007918 */ /* 0x000fcc0000000000 */
[----:B------:R-:W-:Y:S06]  /*3c70*/  BAR.ARV 0x6, 0xa0 ;  /* 0x0182800000007b1d */ /* 0x000fec0000002000 */
[----:B------:R-:W4:Y:S01]  /*3c80*/  LDCU UR7, c[0x0][0x38c] ;  /* 0x00007180ff0777ac */ /* 0x000f220008000800 */
[----:B------:R-:W-:Y:S01]  /*3c90*/  IMAD.MOV.U32 R11, RZ, RZ, 0x1 ;  /* 0x00000001ff0b7424 */ /* 0x000fe200078e00ff */
[----:B------:R-:W-:Y:S01]  /*3ca0*/  CS2R R8, SRZ ;  /* 0x0000000000087805 */ /* 0x000fe2000001ff00 */
[----:B------:R-:W-:Y:S01]  /*3cb0*/  IMAD.MOV.U32 R10, RZ, RZ, RZ ;  /* 0x000000ffff0a7224 */ /* 0x000fe200078e00ff */
[----:B------:R-:W-:Y:S01]  /*3cc0*/  UMOV UR17, URZ ;  /* 0x000000ff00117c82 */ /* 0x000fe20008000000 */
[----:B------:R-:W-:Y:S01]  /*3cd0*/  UMOV UR16, URZ ;  /* 0x000000ff00107c82 */ /* 0x000fe20008000000 */
[----:B------:R-:W-:Y:S01]  /*3ce0*/  UMOV UR22, 0x0 ;  /* 0x0000000000167882 */ /* 0x000fe20000000000 */
[----:B------:R-:W-:Y:S01]  /*3cf0*/  UMOV UR23, 0x41104a0 ;  /* 0x041104a000177882 */ /* 0x000fe20000000000 */
[----:B------:R-:W-:Y:S01]  /*3d00*/  UMOV UR20, 0x0 ;  /* 0x0000000000147882 */ /* 0x000fe20000000000 */
[----:B------:R-:W-:Y:S01]  /*3d10*/  UMOV UR21, 0x41104a0 ;  /* 0x041104a000157882 */ /* 0x000fe20000000000 */
[----:B--2---:R-:W-:Y:S01]  /*3d20*/  ULEA UR6, UR6, UR4, 0x18 ;  /* 0x0000000406067291 */ /* 0x004fe2000f8ec0ff */
[----:B------:R-:W2:Y:S03]  /*3d30*/  LDCU UR4, c[0x0][0x38c] ;  /* 0x00007180ff0477ac */ /* 0x000ea60008000800 */
[----:B------:R-:W-:-:S02]  /*3d40*/  UIADD3 UR11, UPT, UPT, UR6, 0x2600, URZ ;  /* 0x00002600060b7890 */ /* 0x000fc4000fffe0ff */
[----:B----4-:R-:W-:-:S03]  /*3d50*/  UIADD3 UR7, UPT, UPT, UR7, 0x3f, URZ ;  /* 0x0000003f07077890 */ /* 0x010fc6000fffe0ff */
[----:B-1----:R-:W1:Y:S01]  /*3d60*/  LDS R0, [UR6+0x280] ;  /* 0x00028006ff007984 */ /* 0x002e620008000800 */
[----:B------:R-:W-:Y:S02]  /*3d70*/  UIADD3 UR18, UPT, UPT, UR6, 0x1d600, URZ ;  /* 0x0001d60006127890 */ /* 0x000fe4000fffe0ff */
[----:B------:R-:W-:Y:S02]  /*3d80*/  USHF.R.S32.HI UR5, URZ, 0x1f, UR7 ;  /* 0x0000001fff057899 */ /* 0x000fe40008011407 */
[----:B------:R-:W-:Y:S02]  /*3d90*/  USHF.R.U32.HI UR11, URZ, 0x4, UR11 ;  /* 0x00000004ff0b7899 */ /* 0x000fe4000801160b */
[----:B------:R-:W-:Y:S02]  /*3da0*/  ULEA.HI UR5, UR5, UR7, URZ, 0x6 ;  /* 0x0000000705057291 */ /* 0x000fe4000f8f30ff */
[----:B------:R-:W-:Y:S02]  /*3db0*/  USHF.R.U32.HI UR18, URZ, 0x4, UR18 ;  /* 0x00000004ff127899 */ /* 0x000fe40008011612 */
[----:B------:R-:W-:-:S02]  /*3dc0*/  USHF.R.S32.HI UR5, URZ, 0x6, UR5 ;  /* 0x00000006ff057899 */ /* 0x000fc40008011405 */
[----:B------:R-:W-:Y:S02]  /*3dd0*/  ULOP3.LUT UR11, UR11, 0x3fff, URZ, 0xc0, !UPT ;  /* 0x00003fff0b0b7892 */ /* 0x000fe4000f8ec0ff */
[----:B------:R-:W-:Y:S02]  /*3de0*/  UISETP.LT.AND UP0, UPT, UR5, 0x1, UPT ;  /* 0x000000010500788c */ /* 0x000fe4000bf01270 */
[----:B------:R-:W-:Y:S02]  /*3df0*/  ULOP3.LUT UR18, UR18, 0x3fff, URZ, 0xc0, !UPT ;  /* 0x00003fff12127892 */ /* 0x000fe4000f8ec0ff */
[----:B------:R-:W-:Y:S02]  /*3e00*/  USEL UR10, UR5, 0x1, !UP0 ;  /* 0x00000001050a7887 */ /* 0x000fe4000c000000 */
[----:B------:R-:W-:Y:S02]  /*3e10*/  ULOP3.LUT UR11, UR11, 0x10000, URZ, 0xfc, !UPT ;  /* 0x000100000b0b7892 */ /* 0x000fe4000f8efcff */
[----:B------:R-:W-:-:S02]  /*3e20*/  UIADD3 UR10, UPT, UPT, -UR10, URZ, URZ ;  /* 0x000000ff0a0a7290 */ /* 0x000fc4000fffe1ff */
[----:B--2---:R-:W-:Y:S01]  /*3e30*/  UISETP.GE.AND UP3, UPT, UR4, 0x1, UPT ;  /* 0x000000010400788c */ /* 0x004fe2000bf66270 */
[----:B-1----:R-:W-:-:S15]  /*3e40*/  R2UR UR19, R0 ;  /* 0x00000000001372ca */ /* 0x002fde00000e0000 */
.L_x_83:
[----:B------:R-:W-:Y:S02]  /*3e50*/  LEA R0, R10, UR6, 0x3 ;  /* 0x000000060a007c11 */ /* 0x000fe4000f8e18ff */
[----:B------:R-:W-:Y:S02]  /*3e60*/  SHF.L.U32 R5, R9, 0x1f, RZ ;  /* 0x0000001f09057819 */ /* 0x000fe400000006ff */
[----:B------:R-:W-:Y:S01]  /*3e70*/  PLOP3.LUT P0, PT, PT, PT, UP3, 0x80, 0x8 ;  /* 0x000000000008781c */ /* 0x000fe20003f0f038 */
[----:B------:R-:W-:Y:S01]  /*3e80*/  VIADD R3, R0, 0x1e0 ;  /* 0x000001e000037836 */ /* 0x000fe20000000000 */
[----:B-1----:R-:W1:Y:S02]  /*3e90*/  SYNCS.PHASECHK.TRANS64.TRYWAIT P1, [R0+URZ+0x1d0], R5 ;  /* 0x0001d005000075a7 */ /* 0x002e6400080211ff */
[----:B-1--4-:R-:W-:Y:S09]  /*3ea0*/  @!P1 BRA `(.L_x_77) ;  /* 0x0000003c00ac9947 */ /* 0x012ff20003800000 */
.L_x_180:
[----:B------:R-:W-:Y:S01]  /*3eb0*/  LEA R4, R10, UR6, 0x4 ;  /* 0x000000060a047c11 */ /* 0x000fe2000f8e20ff */
[----:B------:R-:W-:Y:S01]  /*3ec0*/  @UP3 ULEA UR4, UR16, UR6, 0x3 ;  /* 0x0000000610043291 */ /* 0x000fe2000f8e18ff */
[----:B------:R-:W-:Y:S01]  /*3ed0*/  PLOP3.LUT P2, PT, PT, PT, PT, 0x80, 0x8 ;  /* 0x000000000008781c */ /* 0x000fe20003f4f070 */
[----:B------:R-:W-:Y:S01]  /*3ee0*/  ULEA UR8, UR17, UR6, 0x3 ;  /* 0x0000000611087291 */ /* 0x000fe2000f8e18ff */
[----:B------:R-:W-:Y:S02]  /*3ef0*/  PRMT R3, RZ, 0x654, R3 ;  /* 0x00000654ff037816 */ /* 0x000fe40000000003 */
[----:B-1----:R-:W1:Y:S01]  /*3f00*/  LDS.128 R4, [R4+0x260] ;  /* 0x0002600004047984 */ /* 0x002e620000000c00 */
[----:B------:R-:W-:Y:S02]  /*3f10*/  @P0 SHF.L.U32 R2, R8, 0x1f, RZ ;  /* 0x0000001f08020819 */ /* 0x000fe400000006ff */
[----:B------:R-:W-:Y:S01]  /*3f20*/  SHF.L.U32 R0, R11, 0x1f, RZ ;  /* 0x0000001f0b007819 */ /* 0x000fe200000006ff */
[----:B------:R-:W-:Y:S01]  /*3f30*/  @!PT LDS RZ, [RZ] ;  /* 0x00000000fffff984 */ /* 0x000fe20000000800 */
[----:B------:R-:W-:Y:S01]  /*3f40*/  @!PT LDS RZ, [RZ] ;  /* 0x00000000fffff984 */ /* 0x000fe20000000800 */
[----:B------:R-:W-:Y:S01]  /*3f50*/  @!PT LDS RZ, [RZ] ;  /* 0x00000000fffff984 */ /* 0x000fe20000000800 */
[----:B------:R-:W-:Y:S01]  /*3f60*/  @!PT LDS RZ, [RZ] ;  /* 0x00000000fffff984 */ /* 0x000fe20000000800 */
[----:B------:R2:W-:Y:S06]  /*3f70*/  MEMBAR.ALL.CTA ;  /* 0x0000000000007992 */ /* 0x0005ec0000008000 */
[----:B--2---:R-:W2:Y:S02]  /*3f80*/  FENCE.VIEW.ASYNC.S ;  /* 0x00000000000073c6 */ /* 0x004ea40000000000 */
[----:B--2---:R2:W-:Y:S01]  /*3f90*/  SYNCS.ARRIVE.TRANS64.RED.A1T0 RZ, [R3+URZ], RZ ;  /* 0x000000ff03ff79a7 */ /* 0x0045e200081004ff */
[----:B------:R2:W4:Y:S01]  /*3fa0*/  @P0 SYNCS.PHASECHK.TRANS64.TRYWAIT P2, [UR4], R2 ;  /* 0x00000002ff0005a7 */ /* 0x0005220008041104 */
[----:B------:R-:W-:Y:S01]  /*3fb0*/  ULEA.HI UR4, UR17, UR17, URZ, 0x1 ;  /* 0x0000001111047291 */ /* 0x000fe2000f8f08ff */
[----:B-1----:R-:W-:-:S03]  /*3fc0*/  LOP3.LUT P1, RZ, R6, 0x1, RZ, 0xc0, !PT ;  /* 0x0000000106ff7812 */ /* 0x002fc6000782c0ff */
[----:B------:R-:W-:Y:S02]  /*3fd0*/  USHF.L.U32 UR9, UR4, 0x5, URZ ;  /* 0x0000000504097899 */ /* 0x000fe400080006ff */
[----:B------:R-:W-:Y:S02]  /*3fe0*/  ULOP3.LUT UR4, UR4, 0xffe, URZ, 0xc0, !UPT ;  /* 0x00000ffe04047892 */ /* 0x000fe4000f8ec0ff */
[----:B------:R-:W-:Y:S02]  /*3ff0*/  ULOP3.LUT UR9, UR9, 0xffffffc0, URZ, 0xc0, !UPT ;  /* 0xffffffc009097892 */ /* 0x000fe4000f8ec0ff */
[----:B------:R-:W-:Y:S02]  /*4000*/  UIADD3 UR4, UPT, UPT, -UR4, UR17, URZ ;  /* 0x0000001104047290 */ /* 0x000fe4000fffe1ff */
[----:B------:R-:W-:Y:S01]  /*4010*/  UIADD3 UR9, UPT, UPT, UR19, UR9, URZ ;  /* 0x0000000913097290 */ /* 0x000fe2000fffe0ff */
[----:B------:R-:W1:Y:S03]  /*4020*/  SYNCS.PHASECHK.TRANS64.TRYWAIT P0, [UR8+0x210], R0 ;  /* 0x00021000ff0075a7 */ /* 0x000e660008001108 */
[----:B------:R-:W-:Y:S01]  /*4030*/  ULEA UR9, UR4, UR9, 0x14 ;  /* 0x0000000904097291 */ /* 0x000fe2000f8ea0ff */
[----:B-12-4-:R-:W-:Y:S11]  /*4040*/  @!P0 BRA `(.L_x_78) ;  /* 0x0000003c00588947 */ /* 0x016ff60003800000 */
.L_x_182:
[----:B------:R-:W-:Y:S01]  /*4050*/  IADD3 R10, PT, PT, R10, 0x1, RZ ;  /* 0x000000010a0a7810 */ /* 0x000fe20007ffe0ff */
[----:B------:R-:W-:Y:S06]  /*4060*/  BRA.U !UP3, `(.L_x_79) ;  /* 0x000000010b987547 */ /* 0x000fec000b800000 */
[----:B------:R-:W-:Y:S01]  /*4070*/  UPLOP3.LUT UP4, UPT, UPT, UPT, UPT, 0x40, 0x4 ;  /* 0x000000000004789c */ /* 0x000fe20003f8e870 */
[----:B------:R-:W-:Y:S01]  /*4080*/  UMOV UR15, UR10 ;  /* 0x0000000a000f7c82 */ /* 0x000fe20008000000 */
[----:B------:R-:W-:Y:S01]  /*4090*/  UMOV UR14, UR5 ;  /* 0x00000005000e7c82 */ /* 0x000fe20008000000 */
[----:B------:R-:W-:-:S08]  /*40a0*/  UMOV UR13, UR16 ;  /* 0x00000010000d7c82 */ /* 0x000fd00008000000 */
.L_x_82:
[----:B------:R-:W-:Y:S02]  /*40b0*/  UIADD3 UR15, UPT, UPT, UR15, 0x1, URZ ;  /* 0x000000010f0f7890 */ /* 0x000fe4000fffe0ff */
[----:B--2---:R-:W-:Y:S02]  /*40c0*/  ULEA UR7, UR13, UR6, 0x3 ;  /* 0x000000060d077291 */ /* 0x004fe4000f8e18ff */
[----:B------:R-:W-:Y:S01]  /*40d0*/  UISETP.NE.AND UP0, UPT, UR15, URZ, UPT ;  /* 0x000000ff0f00728c */ /* 0x000fe2000bf05270 */
[----:B----4-:R-:W-:Y:S10]  /*40e0*/  @P2 BRA `(.L_x_80) ;  /* 0x00000000000c2947 */ /* 0x010ff40003800000 */
[----:B-1----:R-:W-:Y:S04]  /*40f0*/  SHF.L.U32 R3, R8, 0x1f, RZ ;  /* 0x0000001f08037819 */ /* 0x002fe800000006ff */
[----:B------:R-:W1:Y:S02]  /*4100*/  SYNCS.PHASECHK.TRANS64.TRYWAIT P0, [UR7], R3 ;  /* 0x00000003ff0075a7 */ /* 0x000e640008001107 */
[----:B-1----:R-:W-:Y:S05]  /*4110*/  @!P0 BRA `(.L_x_81) ;  /* 0x0000003c003c8947 */ /* 0x002fea0003800000 */
.L_x_80:
[----:B------:R-:W-:Y:S01]  /*4120*/  UISETP.NE.AND UP1, UPT, UR14, 0x1, UPT ;  /* 0x000000010e00788c */ /* 0x000fe2000bf25270 */
[----:B------:R-:W-:Y:S01]  /*4130*/  PLOP3.LUT P2, PT, PT, PT, PT, 0x80, 0x8 ;  /* 0x000000000008781c */ /* 0x000fe20003f4f070 */
[----:B------:R-:W-:Y:S02]  /*4140*/  UIADD3 UR16, UPT, UPT, UR13, 0x1, URZ ;  /* 0x000000010d107890 */ /* 0x000fe4000fffe0ff */
[----:B------:R-:W-:Y:S02]  /*4150*/  ULEA UR24, UR13, UR18, 0x8 ;  /* 0x000000120d187291 */ /* 0x000fe4000f8e40ff */
[----:B------:R-:W-:Y:S01]  /*4160*/  UISETP.NE.AND UP2, UPT, UR16, 0x1b, UPT ;  /* 0x0000001b1000788c */ /* 0x000fe2000bf45270 */
[----:B------:R-:W-:Y:S01]  /*4170*/  PLOP3.LUT P0, PT, PT, PT, UP1, 0x80, 0x8 ;  /* 0x000000000008781c */ /* 0x000fe20003f0f018 */
[----:B------:R-:W-:Y:S02]  /*4180*/  ULEA UR26, UR13, UR11, 0x8 ;  /* 0x0000000b0d1a7291 */ /* 0x000fe4000f8e40ff */
[----:B------:R-:W-:Y:S02]  /*4190*/  USEL UR12, URZ, 0x1, UP2 ;  /* 0x00000001ff0c7887 */ /* 0x000fe40009000000 */
[----:B------:R-:W-:Y:S02]  /*41a0*/  USEL UR16, UR16, URZ, UP2 ;  /* 0x000000ff10107287 */ /* 0x000fe40009000000 */
[----:B------:R-:W-:Y:S02]  /*41b0*/  UIADD3 UR30, UPT, UPT, UR24, 0x80, URZ ;  /* 0x00000080181e7890 */ /* 0x000fe4000fffe0ff */
[----:B------:R-:W-:Y:S01]  /*41c0*/  @UP1 ULEA UR4, UR16, UR6, 0x3 ;  /* 0x0000000610041291 */ /* 0x000fe2000f8e18ff */
[----:B------:R-:W-:Y:S01]  /*41d0*/  LOP3.LUT R8, R8, UR12, RZ, 0x3c, !PT ;  /* 0x0000000c08087c12 */ /* 0x000fe2000f8e3cff */
[----:B------:R-:W-:Y:S02]  /*41e0*/  UIADD3 UR28, UPT, UPT, UR26, 0x2, URZ ;  /* 0x000000021a1c7890 */ /* 0x000fe4000fffe0ff */
[----:B------:R-:W-:Y:S01]  /*41f0*/  UIADD3 UR7, UPT, UPT, UR7, 0xd8, URZ ;  /* 0x000000d807077890 */ /* 0x000fe2000fffe0ff */
[----:B-1----:R-:W-:Y:S01]  /*4200*/  @P0 SHF.L.U32 R0, R8, 0x1f, RZ ;  /* 0x0000001f08000819 */ /* 0x002fe200000006ff */
[----:B------:R-:W-:Y:S01]  /*4210*/  UMOV UR25, 0x80004020 ;  /* 0x8000402000197882 */ /* 0x000fe20000000000 */
[----:B------:R-:W-:Y:S01]  /*4220*/  UMOV UR27, 0x80004020 ;  /* 0x80004020001b7882 */ /* 0x000fe20000000000 */
[----:B------:R-:W-:Y:S01]  /*4230*/  UMOV UR31, 0x80004020 ;  /* 0x80004020001f7882 */ /* 0x000fe20000000000 */
[----:B------:R2:W4:Y:S01]  /*4240*/  @P0 SYNCS.PHASECHK.TRANS64.TRYWAIT P2, [UR4], R0 ;  /* 0x00000000ff0005a7 */ /* 0x0005220008041104 */
[----:B------:R-:W-:Y:S01]  /*4250*/  UIADD3 UR14, UPT, UPT, UR14, -0x1, URZ ;  /* 0xffffffff0e0e7890 */ /* 0x000fe2000fffe0ff */
[----:B------:R2:W-:Y:S01]  /*4260*/  UTCIMMA gdesc[UR26], gdesc[UR24], tmem[UR9], tmem[UR22], idesc[UR23], UP4 ;  /* 0x00ff16181a0075ea */ /* 0x0005e2000a000109 */
[----:B------:R-:W-:Y:S01]  /*4270*/  UPLOP3.LUT UP4, UPT, UPT, UPT, UPT, 0x80, 0x8 ;  /* 0x000000000008789c */ /* 0x000fe20003f8f070 */
[----:B------:R-:W-:Y:S01]  /*4280*/  UMOV UR29, 0x80004020 ;  /* 0x80004020001d7882 */ /* 0x000fe20000000000 */
[----:B------:R-:W-:Y:S01]  /*4290*/  UMOV UR13, UR16 ;  /* 0x00000010000d7c82 */ /* 0x000fe20008000000 */
[----:B------:R2:W-:Y:S01]  /*42a0*/  UTCIMMA gdesc[UR28], gdesc[UR30], tmem[UR9], tmem[UR20], idesc[UR21], UPT ;  /* 0x00ff141e1c0075ea */ /* 0x0005e2000b800109 */
[----:B------:R2:W-:Y:S01]  /*42b0*/  UTCBAR [UR7], URZ ;  /* 0x000000ff070073e9 */ /* 0x0005e200080000ff */
[----:B------:R-:W-:Y:S06]  /*42c0*/  BRA.U UP0, `(.L_x_82) ;  /* 0xfffffffd00787547 */ /* 0x000fec000b83ffff */
.L_x_79:
[----:B------:R-:W-:Y:S01]  /*42d0*/  UIADD3 UR17, UPT, UPT, UR17, 0x1, URZ ;  /* 0x0000000111117890 */ /* 0x000fe2000fffe0ff */
[C---:B------:R-:W-:Y:S01]  /*42e0*/  ISETP.NE.AND P0, PT, R10.reuse, 0x2, PT ;  /* 0x000000020a00780c */ /* 0x040fe20003f05270 */
[----:B------:R-:W-:Y:S02]  /*42f0*/  UIADD3 UR8, UPT, UPT, UR8, 0x1f0, URZ ;  /* 0x000001f008087890 */ /* 0x000fe4000fffe0ff */
[----:B------:R-:W-:Y:S01]  /*4300*/  UISETP.NE.AND UP0, UPT, UR17, 0x4, UPT ;  /* 0x000000041100788c */ /* 0x000fe2000bf05270 */
[----:B-12---:R-:W-:Y:S02]  /*4310*/  SEL R0, RZ, 0x1, P0 ;  /* 0x00000001ff007807 */ /* 0x006fe40000000000 */
[----:B------:R-:W-:Y:S01]  /*4320*/  SEL R10, R10, RZ, P0 ;  /* 0x000000ff0a0a7207 */ /* 0x000fe20000000000 */
[----:B------:R-:W-:Y:S01]  /*4330*/  USEL UR4, URZ, 0x1, UP0 ;  /* 0x00000001ff047887 */ /* 0x000fe20008000000 */
[----:B------:R-:W-:Y:S01]  /*4340*/  LOP3.LUT R9, R9, R0, RZ, 0x3c, !PT ;  /* 0x0000000009097212 */ /* 0x000fe200078e3cff */
[----:B------:R-:W-:Y:S01]  /*4350*/  USEL UR17, UR17, URZ, UP0 ;  /* 0x000000ff11117287 */ /* 0x000fe20008000000 */
[----:B------:R1:W-:Y:S03]  /*4360*/  UTCBAR [UR8], URZ ;  /* 0x000000ff080073e9 */ /* 0x0003e600080000ff */
[----:B------:R-:W-:Y:S01]  /*4370*/  LOP3.LUT R11, R11, UR4, RZ, 0x3c, !PT ;  /* 0x000000040b0b7c12 */ /* 0x000fe2000f8e3cff */
[----:B------:R-:W-:Y:S07]  /*4380*/  @P1 BRA `(.L_x_83) ;  /* 0xfffffff800b01947 */ /* 0x000fee000383ffff */
[----:B------:R-:W2:Y:S01]  /*4390*/  S2UR UR4, SR_CgaCtaId ;  /* 0x00000000000479c3 */ /* 0x000ea20000008800 */
[----:B------:R-:W-:Y:S01]  /*43a0*/  ELECT P0, URZ, PT ;  /* 0x0000000000ff782f */ /* 0x000fe20003800000 */
[----:B------:R-:W-:Y:S01]  /*43b0*/  IMAD.MOV.U32 R0, RZ, RZ, 0x1 ;  /* 0x00000001ff007424 */ /* 0x000fe200078e00ff */
[----:B------:R-:W-:Y:S01]  /*43c0*/  UIADD3 UR6, UPT, UPT, UR6, 0x210, URZ ;  /* 0x0000021006067890 */ /* 0x000fe2000fffe0ff */
[----:B------:R-:W-:Y:S01]  /*43d0*/  SHF.L.U32 R3, R11, 0x1f, RZ ;  /* 0x0000001f0b037819 */ /* 0x000fe200000006ff */
[----:B------:R-:W-:-:S03]  /*43e0*/  UMOV UR5, 0x40 ;  /* 0x0000004000057882 */ /* 0x000fc60000000000 */
[----:B------:R-:W-:Y:S01]  /*43f0*/  UVIRTCOUNT.DEALLOC.SMPOOL 0x80 ;  /* 0x000000800000784c */ /* 0x000fe20000000000 */
[----:B--2---:R-:W-:Y:S02]  /*4400*/  ULEA UR4, UR4, UR5, 0x18 ;  /* 0x0000000504047291 */ /* 0x004fe4000f8ec0ff */
[----:B------:R-:W-:-:S07]  /*4410*/  ULEA UR5, UR17, UR6, 0x3 ;  /* 0x0000000611057291 */ /* 0x000fce000f8e18ff */
[----:B------:R2:W-:Y:S02]  /*4420*/  @P0 STS.U8 [UR4+0x1c], R0 ;  /* 0x00001c00ff000988 */ /* 0x0005e40008000004 */
[----:B------:R-:W3:Y:S02]  /*4430*/  SYNCS.PHASECHK.TRANS64.TRYWAIT P0, [UR5], R3 ;  /* 0x00000003ff0075a7 */ /* 0x000ee40008001105 */
[----:B--23--:R-:W-:Y:S05]  /*4440*/  @!P0 BRA `(.L_x_84) ;  /* 0x0000003800888947 */ /* 0x00cfea0003800000 */
.L_x_185:
[----:B------:R-:W-:-:S04]  /*4450*/  UIADD3 UR7, UPT, UPT, UR17, 0x1, URZ ;  /* 0x0000000111077890 */ /* 0x000fc8000fffe0ff */
[----:B------:R-:W-:-:S04]  /*4460*/  UISETP.NE.AND UP0, UPT, UR7, 0x4, UPT ;  /* 0x000000040700788c */ /* 0x000fc8000bf05270 */
[----:B-1----:R-:W-:Y:S02]  /*4470*/  USEL UR8, URZ, 0x1, UP0 ;  /* 0x00000001ff087887 */ /* 0x002fe40008000000 */
[----:B------:R-:W-:-:S04]  /*4480*/  USEL UR7, UR7, URZ, UP0 ;  /* 0x000000ff07077287 */ /* 0x000fc80008000000 */
[----:B------:R-:W-:Y:S01]  /*4490*/  ULEA UR5, UR7, UR6, 0x3 ;  /* 0x0000000607057291 */ /* 0x000fe2000f8e18ff */
[----:B------:R-:W-:-:S04]  /*44a0*/  LOP3.LUT R2, R11, UR8, RZ, 0x3c, !PT ;  /* 0x000000080b027c12 */ /* 0x000fc8000f8e3cff */
[----:B--2---:R-:W-:-:S04]  /*44b0*/  SHF.L.U32 R3, R2, 0x1f, RZ ;  /* 0x0000001f02037819 */ /* 0x004fc800000006ff */
[----:B------:R-:W1:Y:S02]  /*44c0*/  SYNCS.PHASECHK.TRANS64.TRYWAIT P0, [UR5], R3 ;  /* 0x00000003ff0075a7 */ /* 0x000e640008001105 */
[----:B-1----:R-:W-:Y:S05]  /*44d0*/  @!P0 BRA `(.L_x_85) ;  /* 0x00000038007c8947 */ /* 0x002fea0003800000 */
.L_x_187:
        /* <DEDUP_REMOVED lines=9> */
.L_x_189:
[----:B------:R-:W-:-:S04]  /*4570*/  UIADD3 UR7, UPT, UPT, UR7, 0x1, URZ ;  /* 0x0000000107077890 */ /* 0x000fc8000fffe0ff */
[----:B------:R-:W-:-:S04]  /*4580*/  UISETP.NE.AND UP0, UPT, UR7, 0x4, UPT ;  /* 0x000000040700788c */ /* 0x000fc8000bf05270 */
[----:B------:R-:W-:Y:S02]  /*4590*/  USEL UR5, URZ, 0x1, UP0 ;  /* 0x00000001ff057887 */ /* 0x000fe40008000000 */
[----:B------:R-:W-:-:S04]  /*45a0*/  USEL UR7, UR7, URZ, UP0 ;  /* 0x000000ff07077287 */ /* 0x000fc80008000000 */
[----:B------:R-:W-:Y:S01]  /*45b0*/  ULEA UR7, UR7, UR6, 0x3 ;  /* 0x0000000607077291 */ /* 0x000fe2000f8e18ff */
[----:B-1----:R-:W-:-:S04]  /*45c0*/  LOP3.LUT R3, R2, UR5, RZ, 0x3c, !PT ;  /* 0x0000000502037c12 */ /* 0x002fc8000f8e3cff */
[----:B------:R-:W-:-:S04]  /*45d0*/  SHF.L.U32 R3, R3, 0x1f, RZ ;  /* 0x0000001f03037819 */ /* 0x000fc800000006ff */
[----:B------:R-:W1:Y:S02]  /*45e0*/  SYNCS.PHASECHK.TRANS64.TRYWAIT P0, [UR7], R3 ;  /* 0x00000003ff0075a7 */ /* 0x000e640008001107 */
[----:B-1----:R-:W-:Y:S05]  /*45f0*/  @!P0 BRA `(.L_x_87) ;  /* 0x0000003800648947 */ /* 0x002fea0003800000 */
.L_x_191:
[----:B------:R-:W-:Y:S01]  /*4600*/  NOP ;  /* 0x0000000000007918 */ /* 0x000fe20000000000 */
[----:B-1----:R-:W1:Y:S01]  /*4610*/  LDS R0, [UR4+0x14] ;  /* 0x00001404ff007984 */ /* 0x002e620008000800 */
[----:B------:R-:W-:Y:S01]  /*4620*/  ULOP3.LUT UR6, UR19, 0xffff, URZ, 0xc0, !UPT ;  /* 0x0000ffff13067892 */ /* 0x000fe2000f8ec0ff */
[----:B------:R-:W-:Y:S01]  /*4630*/  UMOV UR8, 0xffff ;  /* 0x0000ffff00087882 */ /* 0x000fe20000000000 */
[----:B------:R-:W-:Y:S02]  /*4640*/  UMOV UR5, 0x1 ;  /* 0x0000000100057882 */ /* 0x000fe40000000000 */
[----:B------:R-:W-:-:S04]  /*4650*/  USHF.R.U32.HI UR6, URZ, 0x5, UR6 ;  /* 0x00000005ff067899 */ /* 0x000fc80008011606 */
[----:B------:R-:W-:Y:S02]  /*4660*/  USHF.L.U32 UR8, UR8, UR6, URZ ;  /* 0x0000000608087299 */ /* 0x000fe400080006ff */
[----:B------:R-:W-:-:S04]  /*4670*/  USHF.L.U32 UR5, UR5, UR6, URZ ;  /* 0x0000000605057299 */ /* 0x000fc800080006ff */
[----:B-1----:R-:W-:-:S04]  /*4680*/  LOP3.LUT R0, R0, UR8, RZ, 0xc0, !PT ;  /* 0x0000000800007c12 */ /* 0x002fc8000f8ec0ff */
[----:B------:R-:W-:-:S13]  /*4690*/  ISETP.NE.AND P0, PT, R0, UR8, PT ;  /* 0x0000000800007c0c */ /* 0x000fda000bf05270 */
[----:B------:R-:W-:Y:S05]  /*46a0*/  @P0 BRA `(.L_x_88) ;  /* 0x0000000000580947 */ /* 0x000fea0003800000 */
[----:B------:R-:W1:Y:S02]  /*46b0*/  LDS R0, [UR4+0x18] ;  /* 0x00001804ff007984 */ /* 0x000e640008000800 */
[----:B-1----:R-:W-:-:S04]  /*46c0*/  LOP3.LUT R0, R0, UR5, RZ, 0xc0, !PT ;  /* 0x0000000500007c12 */ /* 0x002fc8000f8ec0ff */
[----:B------:R-:W-:-:S13]  /*46d0*/  ISETP.NE.AND P0, PT, R0, UR5, PT ;  /* 0x0000000500007c0c */ /* 0x000fda000bf05270 */
[----:B------:R-:W-:Y:S05]  /*46e0*/  @P0 BRA `(.L_x_89) ;  /* 0x00000000003c0947 */ /* 0x000fea0003800000 */
[----:B------:R-:W1:Y:S01]  /*46f0*/  S2R R2, SR_LANEID ;  /* 0x0000000000027919 */ /* 0x000e620000000000 */
[----:B------:R-:W-:Y:S01]  /*4700*/  ULOP3.LUT UR8, URZ, UR8, URZ, 0x33, !UPT ;  /* 0x00000008ff087292 */ /* 0x000fe2000f8e33ff */
[----:B------:R-:W-:Y:S01]  /*4710*/  LOP3.LUT R4, RZ, UR5, RZ, 0x33, !PT ;  /* 0x00000005ff047c12 */ /* 0x000fe2000f8e33ff */
[----:B------:R-:W-:Y:S02]  /*4720*/  VOTEU.ANY UR7, UPT, PT ;  /* 0x0000000000077886 */ /* 0x000fe400038e0100 */
[----:B------:R-:W-:Y:S01]  /*4730*/  UFLO.U32 UR7, UR7 ;  /* 0x00000007000772bd */ /* 0x000fe200080e0000 */
[----:B------:R-:W2:Y:S01]  /*4740*/  REDUX UR5, R4 ;  /* 0x00000000040573c4 */ /* 0x000ea20000000000 */
[----:B------:R-:W-:-:S06]  /*4750*/  IMAD.U32 R0, RZ, RZ, UR8 ;  /* 0x00000008ff007e24 */ /* 0x000fcc000f8e00ff */
[----:B------:R3:W-:Y:S01]  /*4760*/  UTCATOMSWS.AND URZ, UR8 ;  /* 0x0000000800ff79e3 */ /* 0x0007e20008000000 */
[----:B------:R-:W4:Y:S01]  /*4770*/  REDUX UR6, R0 ;  /* 0x00000000000673c4 */ /* 0x000f220000000000 */
[----:B-1----:R-:W-:Y:S01]  /*4780*/  ISETP.EQ.U32.AND P0, PT, R2, UR7, PT ;  /* 0x0000000702007c0c */ /* 0x002fe2000bf02070 */
[----:B--2---:R-:W-:Y:S01]  /*4790*/  IMAD.U32 R2, RZ, RZ, UR5 ;  /* 0x00000005ff027e24 */ /* 0x004fe2000f8e00ff */
[----:B----4-:R-:W-:-:S11]  /*47a0*/  MOV R3, UR6 ;  /* 0x0000000600037c02 */ /* 0x010fd60008000f00 */
[----:B------:R3:W-:Y:S04]  /*47b0*/  @P0 ATOMS.AND RZ, [UR4+0x14], R3 ;  /* 0x00001403ffff098c */ /* 0x0007e8000a800004 */
[----:B------:R3:W-:Y:S01]  /*47c0*/  @P0 ATOMS.AND RZ, [UR4+0x18], R2 ;  /* 0x00001802ffff098c */ /* 0x0007e2000a800004 */
[----:B------:R-:W-:Y:S05]  /*47d0*/  BRA `(.L_x_90) ;  /* 0x0000000000147947 */ /* 0x000fea0003800000 */
.L_x_89:
[----:B------:R-:W-:Y:S02]  /*47e0*/  MOV R2, 0x4800 ;  /* 0x0000480000027802 */ /* 0x000fe40000000f00 */
[----:B----45:R-:W-:Y:S05]  /*47f0*/  CALL.REL.NOINC `($__internal_0_$__cuda_sm10x_tcgen05_guardrail_trap_col_being_dealloced_not_returned_by_alloc) ;  /* 0x0000003800807944 */ /* 0x030fea0003c00000 */
[----:B------:R-:W-:Y:S05]  /*4800*/  BRA `(.L_x_90) ;  /* 0x0000000000087947 */ /* 0x000fea0003800000 */
.L_x_88:
[----:B------:R-:W-:Y:S02]  /*4810*/  MOV R2, 0x4830 ;  /* 0x0000483000027802 */ /* 0x000fe40000000f00 */
[----:B----45:R-:W-:Y:S05]  /*4820*/  CALL.REL.NOINC `($__internal_2_$__cuda_sm10x_tcgen05_guardrail_trap_unallocated_columns_being_dealloced) ;  /* 0x00000038008c7944 */ /* 0x030fea0003c00000 */
.L_x_90:
[----:B------:R-:W-:Y:S01]  /*4830*/  NOP ;  /* 0x0000000000007918 */ /* 0x000fe20000000000 */
[----:B---3--:R-:W-:Y:S05]  /*4840*/  EXIT ;  /* 0x000000000000794d */ /* 0x008fea0003800000 */
.L_x_72:
[----:B------:R-:W-:-:S09]  /*4850*/  UISETP.NE.OR UP2, UPT, UR8, 0x3, !UP2 ;  /* 0x000000030800788c */ /* 0x000fd2000d745670 */
[----:B------:R-:W-:Y:S05]  /*4860*/  BRA.U UP2, `(.L_x_91) ;  /* 0x0000000902c87547 */ /* 0x000fea000b800000 */
[----:B------:R-:W1:Y:S01]  /*4870*/  LDCU.64 UR6, c[0x0][0x888] ;  /* 0x00011100ff0677ac */ /* 0x000e620008000a00 */
[----:B------:R-:W2:Y:S01]  /*4880*/  LDC R0, c[0x0][0xb30] ;  /* 0x0002cc00ff007b82 */ /* 0x000ea20000000800 */
[----:B------:R-:W-:Y:S01]  /*4890*/  IMAD.MOV.U32 R30, RZ, RZ, 0x1 ;  /* 0x00000001ff1e7424 */ /* 0x000fe200078e00ff */
[----:B------:R-:W-:Y:S01]  /*48a0*/  CS2R R28, SRZ ;  /* 0x00000000001c7805 */ /* 0x000fe2000001ff00 */
[----:B------:R-:W4:Y:S01]  /*48b0*/  LDCU.64 UR4, c[0x0][0x890] ;  /* 0x00011200ff0477ac */ /* 0x000f220008000a00 */
[----:B------:R-:W-:Y:S01]  /*48c0*/  IMAD.MOV.U32 R25, RZ, RZ, 0x1000 ;  /* 0x00001000ff197424 */ /* 0x000fe200078e00ff */
[----:B------:R-:W-:-:S03]  /*48d0*/  UMOV UR8, 0x400 ;  /* 0x0000040000087882 */ /* 0x000fc60000000000 */
[----:B------:R-:W3:Y:S01]  /*48e0*/  LDC R19, c[0x0][0x370] ;  /* 0x0000dc00ff137b82 */ /* 0x000ee20000000800 */
[----:B------:R-:W-:-:S07]  /*48f0*/  UPLOP3.LUT UP1, UPT, UPT, UPT, UPT, 0x40, 0x4 ;  /* 0x000000000004789c */ /* 0x000fce0003f2e870 */
[----:B------:R-:W3:Y:S01]  /*4900*/  LDC R2, c[0x0][0xb0c] ;  /* 0x0002c300ff027b82 */ /* 0x000ee20000000800 */
[----:B-1----:R-:W-:Y:S02]  /*4910*/  UISETP.NE.U32.AND UP2, UPT, UR6, URZ, UPT ;  /* 0x000000ff0600728c */ /* 0x002fe4000bf45070 */
[----:B------:R-:W-:Y:S02]  /*4920*/  ULEA UR6, UR37, UR8, 0x18 ;  /* 0x0000000825067291 */ /* 0x000fe4000f8ec0ff */
[----:B------:R-:W-:Y:S02]  /*4930*/  UISETP.NE.AND.EX UP2, UPT, UR7, URZ, UPT, UP2 ;  /* 0x000000ff0700728c */ /* 0x000fe4000bf45320 */
[----:B------:R-:W-:Y:S01]  /*4940*/  UIADD3 UR7, UPT, UPT, UR6, 0x1b0, URZ ;  /* 0x000001b006077890 */ /* 0x000fe2000fffe0ff */
[----:B------:R-:W1:Y:S01]  /*4950*/  LDC R18, c[0x0][0xb20] ;  /* 0x0002c800ff127b82 */ /* 0x000e620000000800 */
[----:B----4-:R-:W-:Y:S01]  /*4960*/  UISETP.NE.U32.AND UP3, UPT, UR4, URZ, UPT ;  /* 0x000000ff0400728c */ /* 0x010fe2000bf65070 */
[----:B--2---:R-:W-:Y:S01]  /*4970*/  ISETP.NE.AND P1, PT, R0, 0x1, PT ;  /* 0x000000010000780c */ /* 0x004fe20003f25270 */
[----:B------:R-:W-:-:S02]  /*4980*/  UPRMT UR37, UR37, 0x654, UR7 ;  /* 0x0000065425257896 */ /* 0x000fc40008000007 */
[----:B------:R-:W-:-:S03]  /*4990*/  UISETP.NE.AND.EX UP3, UPT, UR5, URZ, UPT, UP3 ;  /* 0x000000ff0500728c */ /* 0x000fc6000bf65330 */
[----:B------:R-:W2:Y:S08]  /*49a0*/  LDC.64 R32, c[0x0][0x348] ;  /* 0x0000d200ff207b82 */ /* 0x000eb00000000a00 */
[----:B------:R-:W4:Y:S08]  /*49b0*/  LDC.64 R16, c[0x0][0xb10] ;  /* 0x0002c400ff107b82 */ /* 0x000f300000000a00 */
[----:B------:R-:W1:Y:S08]  /*49c0*/  LDC.64 R6, c[0x0][0xb18] ;  /* 0x0002c600ff067b82 */ /* 0x000e700000000a00 */
[----:B------:R-:W1:Y:S08]  /*49d0*/  LDC.64 R4, c[0x0][0xb28] ;  /* 0x0002ca00ff047b82 */ /* 0x000e700000000a00 */
[----:B---3--:R-:W1:Y:S02]  /*49e0*/  LDC R24, c[0x0][0x374] ;  /* 0x0000dd00ff187b82 */ /* 0x008e640000000800 */
.L_x_99:
[C---:B------:R-:W-:Y:S02]  /*49f0*/  LEA R0, R29.reuse, UR6, 0x3 ;  /* 0x000000061d007c11 */ /* 0x040fe4000f8e18ff */
[----:B------:R-:W-:Y:S02]  /*4a00*/  SHF.L.U32 R3, R28, 0x1f, RZ ;  /* 0x0000001f1c037819 */ /* 0x000fe400000006ff */
[----:B------:R-:W-:Y:S02]  /*4a10*/  LEA R20, R29, UR6, 0x4 ;  /* 0x000000061d147c11 */ /* 0x000fe4000f8e20ff */
[----:B---3--:R-:W3:Y:S02]  /*4a20*/  SYNCS.PHASECHK.TRANS64.TRYWAIT P0, [R0+URZ+0x1d0], R3 ;  /* 0x0001d003000075a7 */ /* 0x008ee400080011ff */
[----:B---3--:R-:W-:Y:S05]  /*4a30*/  @!P0 BRA `(.L_x_92) ;  /* 0x00000034006c8947 */ /* 0x008fea0003800000 */
.L_x_192:
[----:B------:R-:W-:Y:S01]  /*4a40*/  ISETP.GE.AND P0, PT, R40, 0x1, PT ;  /* 0x000000012800780c */ /* 0x000fe20003f06270 */
[----:B------:R-:W1:Y:S01]  /*4a50*/  LDS.128 R20, [R20+0x260] ;  /* 0x0002600014147984 */ /* 0x000e620000000c00 */
[----:B------:R-:W-:Y:S01]  /*4a60*/  ISETP.NE.U32.AND P4, PT, RZ, UR4, PT ;  /* 0x00000004ff007c0c */ /* 0x000fe2000bf85070 */
[----:B---3--:R-:W-:Y:S01]  /*4a70*/  VIADD R0, R0, 0x1e0 ;  /* 0x000001e000007836 */ /* 0x008fe20000000000 */
[----:B------:R-:W-:Y:S02]  /*4a80*/  SHF.L.U32 R26, R30, 0x1f, RZ ;  /* 0x0000001f1e1a7819 */ /* 0x000fe400000006ff */
[----:B------:R-:W-:Y:S02]  /*4a90*/  ISETP.NE.AND.EX P4, PT, RZ, UR5, PT, P4 ;  /* 0x00000005ff007c0c */ /* 0x000fe4000bf85340 */
[----:B------:R-:W-:Y:S01]  /*4aa0*/  PRMT R0, RZ, 0x654, R0 ;  /* 0x00000654ff007816 */ /* 0x000fe20000000000 */
[----:B------:R-:W-:Y:S01]  /*4ab0*/  @!PT LDS RZ, [RZ] ;  /* 0x00000000fffff984 */ /* 0x000fe20000000800 */
[----:B------:R-:W-:Y:S01]  /*4ac0*/  @!PT LDS RZ, [RZ] ;  /* 0x00000000fffff984 */ /* 0x000fe20000000800 */
[----:B------:R-:W-:Y:S01]  /*4ad0*/  @!PT LDS RZ, [RZ] ;  /* 0x00000000fffff984 */ /* 0x000fe20000000800 */
[----:B------:R-:W-:Y:S01]  /*4ae0*/  @!PT LDS RZ, [RZ] ;  /* 0x00000000fffff984 */ /* 0x000fe20000000800 */
[----:B------:R3:W-:Y:S06]  /*4af0*/  MEMBAR.ALL.CTA ;  /* 0x0000000000007992 */ /* 0x0007ec0000008000 */
[----:B---3--:R-:W3:Y:S02]  /*4b00*/  FENCE.VIEW.ASYNC.S ;  /* 0x00000000000073c6 */ /* 0x008ee40000000000 */
[----:B---3--:R3:W-:Y:S01]  /*4b10*/  SYNCS.ARRIVE.TRANS64.RED.A1T0 RZ, [R0+URZ], RZ ;  /* 0x000000ff00ff79a7 */ /* 0x0087e200081004ff */
[----:B-1----:R-:W-:Y:S11]  /*4b20*/  LOP3.LUT P3, RZ, R22, 0x1, RZ, 0xc0, !PT ;  /* 0x0000000116ff7812 */ /* 0x002ff6000786c0ff */
[----:B------:R-:W-:Y:S02]  /*4b30*/  @!UPT UIADD3 URZ, UPT, UPT, URZ, URZ, URZ ;  /* 0x000000fffffff290 */ /* 0x000fe4000fffe0ff */
[----:B------:R-:W-:Y:S02]  /*4b40*/  @P3 MOV R13, R20 ;  /* 0x00000014000d3202 */ /* 0x000fe40000000f00 */
[----:B------:R-:W-:Y:S01]  /*4b50*/  @P3 LOP3.LUT R8, R21, 0xffff, RZ, 0xc0, !PT ;  /* 0x0000ffff15083812 */ /* 0x000fe200078ec0ff */
[----:B---3--:R-:W-:Y:S06]  /*4b60*/  @!P0 BRA `(.L_x_93) ;  /* 0x0000000000a48947 */ /* 0x008fec0003800000 */
[----:B------:R-:W-:Y:S01]  /*4b70*/  IMAD.HI.U32 R31, R24, R7, RZ ;  /* 0x00000007181f7227 */ /* 0x000fe200078e00ff */
[----:B------:R-:W-:Y:S02]  /*4b80*/  ISETP.NE.AND P0, PT, R6, 0x1, PT ;  /* 0x000000010600780c */ /* 0x000fe40003f05270 */
[----:B------:R-:W-:Y:S01]  /*4b90*/  ISETP.NE.AND P2, PT, R40, 0x1, PT ;  /* 0x000000012800780c */ /* 0x000fe20003f45270 */
[----:B----4-:R-:W-:Y:S01]  /*4ba0*/  IMAD.HI.U32 R34, R19, R16, RZ ;  /* 0x0000001013227227 */ /* 0x010fe200078e00ff */
[----:B------:R-:W-:Y:S02]  /*4bb0*/  SHF.R.U32.HI R31, RZ, R18, R31 ;  /* 0x00000012ff1f7219 */ /* 0x000fe4000001161f */
[----:B------:R-:W-:Y:S01]  /*4bc0*/  ISETP.NE.AND P5, PT, R2, 0x1, PT ;  /* 0x000000010200780c */ /* 0x000fe20003fa5270 */
[----:B------:R-:W-:Y:S01]  /*4bd0*/  IMAD.HI.U32 R36, R13, R16, RZ ;  /* 0x000000100d247227 */ /* 0x000fe200078e00ff */
[----:B------:R-:W-:Y:S02]  /*4be0*/  SHF.R.U32.HI R34, RZ, R17, R34 ;  /* 0x00000011ff227219 */ /* 0x000fe40000011622 */
[----:B------:R-:W-:Y:S01]  /*4bf0*/  SEL R3, R24, R31, !P0 ;  /* 0x0000001f18037207 */ /* 0x000fe20004000000 */
[C---:B------:R-:W-:Y:S01]  /*4c00*/  IMAD.HI.U32 R31, R8.reuse, R7, RZ ;  /* 0x00000007081f7227 */ /* 0x040fe200078e00ff */
[----:B------:R-:W-:Y:S02]  /*4c10*/  SEL R11, R19, R34, !P5 ;  /* 0x00000022130b7207 */ /* 0x000fe40006800000 */
[----:B------:R-:W-:Y:S01]  /*4c20*/  SHF.R.U32.HI R36, RZ, R17, R36 ;  /* 0x00000011ff247219 */ /* 0x000fe20000011624 */
[----:B------:R-:W-:Y:S01]  /*4c30*/  IMAD.HI.U32 R38, R3, R4, RZ ;  /* 0x0000000403267227 */ /* 0x000fe200078e00ff */
[----:B------:R-:W-:Y:S03]  /*4c40*/  SHF.R.U32.HI R31, RZ, R18, R31 ;  /* 0x00000012ff1f7219 */ /* 0x000fe6000001161f */
[----:B------:R-:W-:Y:S01]  /*4c50*/  IMAD.HI.U32 R34, R11, R4, RZ ;  /* 0x000000040b227227 */ /* 0x000fe200078e00ff */
[----:B------:R-:W-:Y:S02]  /*4c60*/  @P2 SHF.R.U32.HI R3, RZ, R5, R38 ;  /* 0x00000005ff032219 */ /* 0x000fe40000011626 */
[----:B------:R-:W-:Y:S02]  /*4c70*/  SEL R9, R8, R31, !P0 ;  /* 0x0000001f08097207 */ /* 0x000fe40004000000 */
[----:B------:R-:W-:Y:S01]  /*4c80*/  @P2 SHF.R.U32.HI R11, RZ, R5, R34 ;  /* 0x00000005ff0b2219 */ /* 0x000fe20000011622 */
[C---:B------:R-:W-:Y:S01]  /*4c90*/  IMAD R10, R40.reuse, R3, RZ ;  /* 0x00000003280a7224 */ /* 0x040fe200078e02ff */
[----:B------:R-:W-:Y:S01]  /*4ca0*/  SEL R3, R13, R36, !P5 ;  /* 0x000000240d037207 */ /* 0x000fe20006800000 */
[C---:B------:R-:W-:Y:S03]  /*4cb0*/  IMAD.HI.U32 R14, R9.reuse, R4, RZ ;  /* 0x00000004090e7227 */ /* 0x040fe600078e00ff */
[----:B------:R-:W-:Y:S01]  /*4cc0*/  ISETP.GE.AND P0, PT, R9, R10, PT ;  /* 0x0000000a0900720c */ /* 0x000fe20003f06270 */
[C---:B------:R-:W-:Y:S01]  /*4cd0*/  IMAD R12, R40.reuse, R11, RZ ;  /* 0x0000000b280c7224 */ /* 0x040fe200078e02ff */
[-C--:B------:R-:W-:Y:S04]  /*4ce0*/  SHF.R.U32.HI R14, RZ, R5.reuse, R14 ;  /* 0x00000005ff0e7219 */ /* 0x080fe8000001160e */
[----:B------:R-:W-:Y:S02]  /*4cf0*/  ISETP.GE.OR P0, PT, R3, R12, P0 ;  /* 0x0000000c0300720c */ /* 0x000fe40000706670 */
[----:B------:R-:W-:Y:S05]  /*4d00*/  SEL R15, R9, R14, !P2 ;  /* 0x0000000e090f7207 */ /* 0x000fea0005000000 */
[----:B------:R-:W-:Y:S04]  /*4d10*/  IMAD.MOV R14, RZ, RZ, -R15 ;  /* 0x000000ffff0e7224 */ /* 0x000fe800078e0a0f */
[----:B------:R-:W-:Y:S02]  /*4d20*/  IMAD R14, R40, R14, R9 ;  /* 0x0000000e280e7224 */ /* 0x000fe400078e0209 */
[C---:B------:R-:W-:Y:S05]  /*4d30*/  @!P0 IMAD.HI.U32 R10, R3.reuse, R4, RZ ;  /* 0x00000004030a8227 */ /* 0x040fea00078e00ff */
[----:B------:R-:W-:Y:S04]  /*4d40*/  @!P0 SHF.R.U32.HI R10, RZ, R5, R10 ;  /* 0x00000005ff0a8219 */ /* 0x000fe8000001160a */
[----:B------:R-:W-:Y:S01]  /*4d50*/  @!P0 SEL R0, R3, R10, !P2 ;  /* 0x0000000a03008207 */ /* 0x000fe20005000000 */
[----:B------:R-:W-:Y:S03]  /*4d60*/  IMAD.MOV R10, RZ, RZ, -R3 ;  /* 0x000000ffff0a7224 */ /* 0x000fe600078e0a03 */
[----:B------:R-:W-:Y:S01]  /*4d70*/  @!P0 IADD3 R15, PT, PT, R15, -R0, RZ ;  /* 0x800000000f0f8210 */ /* 0x000fe20007ffe0ff */
[----:B------:R-:W-:Y:S01]  /*4d80*/  @!P0 IMAD R0, R11, R14, R0 ;  /* 0x0000000e0b008224 */ /* 0x000fe200078e0200 */
[----:B------:R-:W-:Y:S01]  /*4d90*/  IADD3 R11, PT, PT, -R9, RZ, RZ ;  /* 0x000000ff090b7210 */ /* 0x000fe20007ffe1ff */
[----:B------:R-:W-:Y:S02]  /*4da0*/  IMAD R13, R2, R10, R13 ;  /* 0x0000000a020d7224 */ /* 0x000fe400078e020d */
[----:B------:R-:W-:Y:S02]  /*4db0*/  @!P0 IMAD R9, R15, R40, R3 ;  /* 0x000000280f098224 */ /* 0x000fe400078e0203 */
[----:B------:R-:W-:Y:S02]  /*4dc0*/  @!P0 IMAD.MOV.U32 R3, RZ, RZ, R0 ;  /* 0x000000ffff038224 */ /* 0x000fe400078e0000 */
[----:B------:R-:W-:Y:S02]  /*4dd0*/  IMAD R8, R6, R11, R8 ;  /* 0x0000000b06087224 */ /* 0x000fe400078e0208 */
[----:B------:R-:W-:Y:S02]  /*4de0*/  IMAD R13, R3, R2, R13 ;  /* 0x00000002030d7224 */ /* 0x000fe400078e020d */
[----:B------:R-:W-:Y:S02]  /*4df0*/  IMAD R8, R9, R6, R8 ;  /* 0x0000000609087224 */ /* 0x000fe400078e0208 */
.L_x_93:
[----:B------:R-:W-:Y:S05]  /*4e00*/  BRA.U UP1, `(.L_x_94) ;  /* 0x0000000101107547 */ /* 0x000fea000b800000 */
[----:B------:R-:W-:Y:S04]  /*4e10*/  MOV R0, UR13 ;  /* 0x0000000d00007c02 */ /* 0x000fe80008000f00 */
[----:B------:R-:W-:Y:S04]  /*4e20*/  SHF.L.U32 R3, R0, 0x1f, RZ ;  /* 0x0000001f00037819 */ /* 0x000fe800000006ff */
[----:B------:R-:W1:Y:S02]  /*4e30*/  SYNCS.PHASECHK.TRANS64.TRYWAIT P0, [UR6+0x1c8], R3 ;  /* 0x0001c803ff0075a7 */ /* 0x000e640008001106 */
[----:B-1----:R-:W-:Y:S05]  /*4e40*/  @!P0 BRA `(.L_x_95) ;  /* 0x00000030007c8947 */ /* 0x002fea0003800000 */
.L_x_94:
[----:B------:R-:W-:Y:S05]  /*4e50*/  BRA.U !UP3, `(.L_x_96) ;  /* 0x000000010b347547 */ /* 0x000fea000b800000 */
[----:B------:R-:W-:Y:S01]  /*4e60*/  UPLOP3.LUT UP0, UPT, UPT, UPT, UP2, 0x80, 0x8 ;  /* 0x000000000008789c */ /* 0x000fe20003f0f020 */
[----:B-1----:R-:W-:Y:S02]  /*4e70*/  HFMA2 R0, -RZ, RZ, 0, 5.9604644775390625e-08 ;  /* 0x00000001ff007431 */ /* 0x002fe400000001ff */
[----:B------:R-:W-:Y:S03]  /*4e80*/  IMAD.MOV.U32 R98, RZ, RZ, 0x1 ;  /* 0x00000001ff627424 */ /* 0x000fe600078e00ff */
[----:B------:R-:W-:Y:S05]  /*4e90*/  PLOP3.LUT P0, PT, PT, PT, UP0, 0x80, 0x8 ;  /* 0x000000000008781c */ /* 0x000fea0003f0f008 */
[----:B------:R-:W1:Y:S01]  /*4ea0*/  @UP0 LDCU.64 UR8, c[0x0][0x888] ;  /* 0x00011100ff0807ac */ /* 0x000e620008000a00 */
[----:B------:R-:W-:Y:S07]  /*4eb0*/  @UP0 UIMAD UR7, UR36, UR4, URZ ;  /* 0x00000004240702a4 */ /* 0x000fee000f8e02ff */
[----:B------:R-:W-:Y:S01]  /*4ec0*/  @!P0 PRMT R98, R0, 0x7610, R98 ;  /* 0x0000761000628816 */ /* 0x000fe20000000062 */
[----:B-1----:R-:W-:Y:S03]  /*4ed0*/  @UP0 UIMAD.WIDE UR8, UR7, 0x4, UR8 ;  /* 0x00000004070808a5 */ /* 0x002fe6000f8e0208 */
[----:B------:R-:W1:Y:S03]  /*4ee0*/  @!UP0 LDCU UR7, c[0x0][0x880] ;  /* 0x00011000ff0787ac */ /* 0x000e660008000800 */
[----:B------:R-:W-:Y:S01]  /*4ef0*/  IMAD.U32 R10, RZ, RZ, UR8 ;  /* 0x00000008ff0a7e24 */ /* 0x000fe2000f8e00ff */
[----:B------:R-:W-:Y:S05]  /*4f00*/  MOV R11, UR9 ;  /* 0x00000009000b7c02 */ /* 0x000fea0008000f00 */
[----:B-----5:R3:W5:Y:S02]  /*4f10*/  @P0 LDG.E R48, desc[UR40][R10.64] ;  /* 0x000000280a300981 */ /* 0x020764000c1e1900 */
[----:B-1-3--:R-:W-:Y:S07]  /*4f20*/  @!P0 IMAD.U32 R48, RZ, RZ, UR7 ;  /* 0x00000007ff308e24 */ /* 0x00afee000f8e00ff */
.L_x_96:
[----:B-----5:R-:W-:Y:S01]  /*4f30*/  @!P4 ISETP.EQ.AND P5, PT, R48, RZ, PT ;  /* 0x000000ff3000c20c */ /* 0x020fe20003fa2270 */
[----:B------:R-:W-:Y:S01]  /*4f40*/  @!UPT UIADD3 URZ, UPT, UPT, URZ, URZ, URZ ;  /* 0x000000fffffff290 */ /* 0x000fe2000fffe0ff */
[----:B------:R-:W-:Y:S11]  /*4f50*/  @!P4 BRA `(.L_x_97) ;  /* 0x000000000014c947 */ /* 0x000ff60003800000 */
[----:B------:R-:W-:Y:S02]  /*4f60*/  LOP3.LUT P0, RZ, R98, 0xff, RZ, 0xc0, !PT ;  /* 0x000000ff62ff7812 */ /* 0x000fe4000780c0ff */
[----:B------:R-:W-:Y:S04]  /*4f70*/  PLOP3.LUT P5, PT, PT, PT, UP0, 0x80, 0x8 ;  /* 0x000000000008781c */ /* 0x000fe80003faf008 */
[----:B------:R-:W-:Y:S07]  /*4f80*/  PLOP3.LUT P5, PT, P5, PT, PT, 0x8, 0x80 ;  /* 0x000000000080781c */ /* 0x000fee0002fae170 */
[----:B------:R-:W-:Y:S11]  /*4f90*/  @P0 ISETP.EQ.AND P5, PT, R48, RZ, PT ;  /* 0x000000ff3000020c */ /* 0x000ff60003fa2270 */
[----:B------:R-:W-:Y:S02]  /*4fa0*/  @!UPT UIADD3 URZ, UPT, UPT, URZ, URZ, URZ ;  /* 0x000000fffffff290 */ /* 0x000fe4000fffe0ff */
.L_x_97:
[----:B------:R-:W3:Y:S01]  /*4fb0*/  SYNCS.PHASECHK.TRANS64.TRYWAIT P4, [UR6+0x1b8], R26 ;  /* 0x0001b81aff0075a7 */ /* 0x000ee20008081106 */
[----:B------:R-:W-:Y:S01]  /*4fc0*/  @P3 SHF.R.U32.HI R27, RZ, 0x10, R21 ;  /* 0x00000010ff1b3819 */ /* 0x000fe20000011615 */
[----:B------:R-:W-:Y:S01]  /*4fd0*/  VIADD R29, R29, 0x1 ;  /* 0x000000011d1d7836 */ /* 0x000fe20000000000 */
[----:B------:R-:W5:Y:S08]  /*4fe0*/  LDC.64 R14, c[0x0][0xb10] ;  /* 0x0002c400ff0e7b82 */ /* 0x000f700000000a00 */
[----:B------:R-:W2:Y:S08]  /*4ff0*/  LDC.64 R10, c[0x0][0xb18] ;  /* 0x0002c600ff0a7b82 */ /* 0x000eb00000000a00 */
[----:B-1----:R-:W1:Y:S08]  /*5000*/  @!P1 LDC R0, c[0x0][0xb20] ;  /* 0x0002c800ff009b82 */ /* 0x002e700000000800 */
[----:B------:R-:W4:Y:S01]  /*5010*/  @!P1 LDC R3, c[0x0][0xb0c] ;  /* 0x0002c300ff039b82 */ /* 0x000f220000000800 */
[----:B-----5:R-:W-:Y:S05]  /*5020*/  @!P1 IMAD.HI.U32 R14, R13, R14, RZ ;  /* 0x0000000e0d0e9227 */ /* 0x020fea00078e00ff */
[----:B------:R-:W-:Y:S01]  /*5030*/  @!P1 SHF.R.U32.HI R14, RZ, R15, R14 ;  /* 0x0000000fff0e9219 */ /* 0x000fe2000001160e */
[----:B--2---:R-:W-:Y:S01]  /*5040*/  @!P1 IMAD.HI.U32 R11, R8, R11, RZ ;  /* 0x0000000b080b9227 */ /* 0x004fe200078e00ff */
[----:B------:R-:W-:Y:S04]  /*5050*/  @!P1 ISETP.NE.AND P0, PT, R10, 0x1, PT ;  /* 0x000000010a00980c */ /* 0x000fe80003f05270 */
[----:B-1----:R-:W-:Y:S02]  /*5060*/  @!P1 SHF.R.U32.HI R9, RZ, R0, R11 ;  /* 0x00000000ff099219 */ /* 0x002fe4000001160b */
[----:B----4-:R-:W-:Y:S02]  /*5070*/  @!P1 ISETP.NE.AND P2, PT, R3, 0x1, PT ;  /* 0x000000010300980c */ /* 0x010fe40003f45270 */
[----:B------:R-:W-:Y:S02]  /*5080*/  @!P1 SEL R9, R8, R9, !P0 ;  /* 0x0000000908099207 */ /* 0x000fe40004000000 */
[----:B------:R-:W-:Y:S02]  /*5090*/  ELECT P0, URZ, PT ;  /* 0x0000000000ff782f */ /* 0x000fe40003800000 */
[----:B------:R-:W-:Y:S05]  /*50a0*/  @!P1 SEL R14, R13, R14, !P2 ;  /* 0x0000000e0d0e9207 */ /* 0x000fea0005000000 */
[----:B------:R-:W-:Y:S02]  /*50b0*/  @!P1 IMAD.IADD R0, R9, 0x1, -R14 ;  /* 0x0000000109009824 */ /* 0x000fe400078e0a0e */
[----:B------:R-:W-:Y:S02]  /*50c0*/  @!P1 IMAD.IADD R9, R14, 0x1, -R9 ;  /* 0x000000010e099824 */ /* 0x000fe400078e0a09 */
[----:B------:R-:W-:Y:S02]  /*50d0*/  @!P1 IMAD R13, R0, R3, R13 ;  /* 0x00000003000d9224 */ /* 0x000fe400078e020d */
[----:B------:R-:W-:Y:S01]  /*50e0*/  @!P1 IMAD R8, R9, R10, R8 ;  /* 0x0000000a09089224 */ /* 0x000fe200078e0208 */
[----:B---3--:R-:W-:Y:S06]  /*50f0*/  @!P4 BRA `(.L_x_98) ;  /* 0x0000002c00e8c947 */ /* 0x008fec0003800000 */
.L_x_195:
[----:B------:R-:W-:Y:S01]  /*5100*/  PLOP3.LUT P5, PT, P5, P0, PT, 0xf2, 0x2f ;  /* 0x00000000002f781c */ /* 0x000fe20002fa1e72 */
[----:B------:R-:W-:Y:S01]  /*5110*/  UMOV UR14, 0x0 ;  /* 0x00000000000e7882 */ /* 0x000fe20000000000 */
[----:B------:R-:W-:Y:S01]  /*5120*/  LOP3.LUT R30, R30, 0x1, RZ, 0x3c, !PT ;  /* 0x000000011e1e7812 */ /* 0x000fe200078e3cff */
[----:B------:R-:W-:Y:S01]  /*5130*/  UMOV UR15, 0x10000000 ;  /* 0x10000000000f7882 */ /* 0x000fe20000000000 */
[----:B------:R-:W-:Y:S01]  /*5140*/  UMOV UR12, UR36 ;  /* 0x00000024000c7c82 */ /* 0x000fe20008000000 */
[----:B------:R-:W-:Y:S08]  /*5150*/  @P3 R2UR UR36, R27 ;  /* 0x000000001b2432ca */ /* 0x000ff000000e0000 */
[----:B-1----:R-:W-:Y:S01]  /*5160*/  @!P5 IADD3 R3, P0, PT, R32, 0x580, RZ ;  /* 0x000005802003d810 */ /* 0x002fe20007f1e0ff */
[----:B------:R-:W-:Y:S01]  /*5170*/  @!P5 IMAD.SHL.U32 R97, R97, 0x40, RZ ;  /* 0x000000406161d824 */ /* 0x000fe200078e00ff */
[----:B------:R-:W-:Y:S01]  /*5180*/  VOTEU.ALL UP1, P5 ;  /* 0x0000000000ff7886 */ /* 0x000fe20002820000 */
[----:B------:R-:W-:Y:S01]  /*5190*/  @!P5 IMAD.SHL.U32 R99, R99, 0x40, RZ ;  /* 0x000000406363d824 */ /* 0x000fe200078e00ff */
[----:B------:R-:W-:Y:S01]  /*51a0*/  @!P5 R2UR UR8, R3 ;  /* 0x000000000308d2ca */ /* 0x000fe200000e0000 */
[----:B------:R-:W-:Y:S01]  /*51b0*/  @!P5 IMAD.X R0, RZ, RZ, R33, P0 ;  /* 0x000000ffff00d224 */ /* 0x000fe200000e0621 */
[----:B------:R-:W-:Y:S01]  /*51c0*/  @!P5 R2UR UR10, R97 ;  /* 0x00000000610ad2ca */ /* 0x000fe200000e0000 */
[----:B------:R-:W-:Y:S01]  /*51d0*/  @!UP1 UIADD3 UR9, UPT, UPT, UR6, 0x1b0, URZ ;  /* 0x000001b006099890 */ /* 0x000fe2000fffe0ff */
[----:B------:R-:W-:Y:S01]  /*51e0*/  @!P5 R2UR UR11, R99 ;  /* 0x00000000630bd2ca */ /* 0x000fe200000e0000 */
[----:B------:R-:W-:Y:S01]  /*51f0*/  IMAD.IADD R97, R8, 0x1, R81 ;  /* 0x0000000108617824 */ /* 0x000fe200078e0251 */
[----:B------:R-:W-:Y:S01]  /*5200*/  @!P5 R2UR UR7, R0 ;  /* 0x000000000007d2ca */ /* 0x000fe200000e0000 */
[----:B------:R-:W-:Y:S01]  /*5210*/  IMAD.IADD R99, R13, 0x1, R96 ;  /* 0x000000010d637824 */ /* 0x000fe200078e0260 */
[C---:B------:R-:W-:Y:S04]  /*5220*/  ISETP.NE.AND P0, PT, R29.reuse, 0x2, PT ;  /* 0x000000021d00780c */ /* 0x040fe80003f05270 */
[----:B------:R-:W-:Y:S01]  /*5230*/  SEL R3, RZ, 0x1, P0 ;  /* 0x00000001ff037807 */ /* 0x000fe20000000000 */
[----:B------:R-:W-:Y:S01]  /*5240*/  IMAD.U32 R10, RZ, RZ, UR8 ;  /* 0x00000008ff0a7e24 */ /* 0x000fe2000f8e00ff */
[----:B------:R-:W-:Y:S01]  /*5250*/  @!UP1 UIADD3 UR8, UPT, UPT, UR6, 0x400, URZ ;  /* 0x0000040006089890 */ /* 0x000fe2000fffe0ff */
[----:B------:R-:W-:Y:S01]  /*5260*/  SEL R29, R29, RZ, P0 ;  /* 0x000000ff1d1d7207 */ /* 0x000fe20000000000 */
[----:B------:R-:W-:Y:S01]  /*5270*/  VOTEU.ALL UP1, P5 ;  /* 0x0000000000ff7886 */ /* 0x000fe20002820000 */
[----:B------:R-:W-:Y:S02]  /*5280*/  LOP3.LUT R28, R28, R3, RZ, 0x3c, !PT ;  /* 0x000000031c1c7212 */ /* 0x000fe400078e3cff */
[----:B------:R-:W-:Y:S01]  /*5290*/  IMAD.U32 R11, RZ, RZ, UR7 ;  /* 0x00000007ff0b7e24 */ /* 0x000fe2000f8e00ff */
[----:B------:R-:W-:Y:S04]  /*52a0*/  @!P5 R2UR UR16, R10 ;  /* 0x000000000a10d2ca */ /* 0x000fe800000e0000 */
[----:B------:R-:W-:Y:S11]  /*52b0*/  @!P5 R2UR UR17, R11 ;  /* 0x000000000b11d2ca */ /* 0x000ff600000e0000 */
[----:B------:R-:W-:Y:S02]  /*52c0*/  @!UPT UIADD3 URZ, UPT, UPT, URZ, URZ, URZ ;  /* 0x000000fffffff290 */ /* 0x000fe4000fffe0ff */
[----:B------:R3:W-:Y:S01]  /*52d0*/  @!UP1 UTMALDG.3D [UR8], [UR16], desc[UR14] ;  /* 0x00000e08100095b4 */ /* 0x0007e20008011000 */
[----:B------:R3:W-:Y:S01]  /*52e0*/  @!P5 SYNCS.ARRIVE.TRANS64.RED.A0TR RZ, [UR6+0x1b0], R25 ;  /* 0x0001b019ffffd9a7 */ /* 0x0007e20008300406 */
[----:B------:R-:W-:Y:S01]  /*52f0*/  UPLOP3.LUT UP1, UPT, UPT, UPT, UPT, 0x80, 0x8 ;  /* 0x000000000008789c */ /* 0x000fe20003f2f070 */
[----:B------:R-:W-:Y:S01]  /*5300*/  SYNCS.ARRIVE.TRANS64.RED.A1T0 RZ, [UR37], RZ ;  /* 0x000000ffffff79a7 */ /* 0x000fe20008100425 */
[----:B------:R-:W-:Y:S09]  /*5310*/  @P3 BRA `(.L_x_99) ;  /* 0xfffffff400b43947 */ /* 0x000ff2000383ffff */
[----:B------:R-:W-:Y:S07]  /*5320*/  MOV R0, UR6 ;  /* 0x0000000600007c02 */ /* 0x000fee0008000f00 */
.L_x_100:
[----:B-1----:R-:W-:-:S04]  /*5330*/  SHF.L.U32 R3, R30, 0x1f, RZ ;  /* 0x0000001f1e037819 */ /* 0x002fc800000006ff */
[----:B------:R1:W2:Y:S03]  /*5340*/  SYNCS.PHASECHK.TRANS64.TRYWAIT P0, [R0+URZ+0x1b8], R3 ;  /* 0x0001b803000075a7 */ /* 0x0002a600080011ff */
[----:B--2---:R-:W-:Y:S05]  /*5350*/  @!P0 NANOSLEEP.SYNCS 0x989680 ;  /* 0x009896800000895d */ /* 0x004fea0003900000 */
[----:B------:R-:W2:Y:S02]  /*5360*/  @!P0 SYNCS.PHASECHK.TRANS64 P0, [R0+URZ+0x1b8], R3 ;  /* 0x0001b803000085a7 */ /* 0x000ea400080010ff */
[----:B--23--:R-:W-:Y:S05]  /*5370*/  @P0 EXIT ;  /* 0x000000000000094d */ /* 0x00cfea0003800000 */
[----:B------:R-:W-:Y:S05]  /*5380*/  BRA `(.L_x_100) ;  /* 0xfffffffc00e87947 */ /* 0x000fea000383ffff */
.L_x_91:
[----:B------:R-:W-:-:S06]  /*5390*/  UISETP.GE.AND UP1, UPT, UR8, 0x4, UPT ;  /* 0x000000040800788c */ /* 0x000fcc000bf26270 */
[----:B------:R-:W-:-:S13]  /*53a0*/  PLOP3.LUT P0, PT, PT, PT, UP1, 0x80, 0x8 ;  /* 0x000000000008781c */ /* 0x000fda0003f0f018 */
[----:B------:R-:W-:Y:S05]  /*53b0*/  @!P0 EXIT ;  /* 0x000000000000894d */ /* 0x000fea0003800000 */
[----:B------:R-:W-:Y:S01]  /*53c0*/  BAR.SYNC.DEFER_BLOCKING 0x6, 0xa0 ;  /* 0x0182800000007b1d */ /* 0x000fe20000010000 */
[C---:B------:R-:W-:Y:S02]  /*53d0*/  IMAD.SHL.U32 R5, R103.reuse, 0x40, RZ ;  /* 0x0000004067057824 */ /* 0x040fe400078e00ff */
[----:B------:R-:W-:Y:S02]  /*53e0*/  HFMA2 R113, -RZ, RZ, 0, 0 ;  /* 0x00000000ff717431 */ /* 0x000fe400000001ff */
[C---:B------:R-:W-:Y:S01]  /*53f0*/  IMAD.SHL.U32 R0, R103.reuse, 0x20, RZ ;  /* 0x0000002067007824 */ /* 0x040fe200078e00ff */
[----:B------:R-:W-:Y:S01]  /*5400*/  CS2R R108, SRZ ;  /* 0x00000000006c7805 */ /* 0x000fe2000001ff00 */
[----:B------:R-:W-:Y:S01]  /*5410*/  IMAD.SHL.U32 R105, R103, 0x8, RZ ;  /* 0x0000000867697824 */ /* 0x000fe200078e00ff */
[----:B------:R-:W-:Y:S01]  /*5420*/  UMOV UR43, 0x400 ;  /* 0x00000400002b7882 */ /* 0x000fe20000000000 */
[----:B------:R-:W-:Y:S01]  /*5430*/  LOP3.LUT R2, R5, 0x180, RZ, 0xc0, !PT ;  /* 0x0000018005027812 */ /* 0x000fe200078ec0ff */
[----:B------:R-:W-:Y:S01]  /*5440*/  ULEA UR43, UR37, UR43, 0x18 ;  /* 0x0000002b252b7291 */ /* 0x000fe2000f8ec0ff */
[----:B------:R-:W1:Y:S01]  /*5450*/  LDC R101, c[0x0][0x370] ;  /* 0x0000dc00ff657b82 */ /* 0x000e620000000800 */
[----:B------:R-:W-:Y:S01]  /*5460*/  LOP3.LUT R0, R0, 0xc00, RZ, 0xc0, !PT ;  /* 0x00000c0000007812 */ /* 0x000fe200078ec0ff */
[C---:B------:R-:W-:Y:S01]  /*5470*/  IMAD.U32 R46, R103.reuse, 0x10000, RZ ;  /* 0x00010000672e7824 */ /* 0x040fe200078e00ff */
[----:B------:R-:W-:Y:S01]  /*5480*/  LOP3.LUT R105, R2, 0x30, R105, 0xf8, !PT ;  /* 0x0000003002697812 */ /* 0x000fe200078ef869 */
[C---:B------:R-:W-:Y:S01]  /*5490*/  IMAD.SHL.U32 R2, R103.reuse, 0x2, RZ ;  /* 0x0000000267027824 */ /* 0x040fe200078e00ff */
[--C-:B------:R-:W-:Y:S01]  /*54a0*/  LOP3.LUT R0, R0, 0x40, R5.reuse, 0xf8, !PT ;  /* 0x0000004000007812 */ /* 0x100fe200078ef805 */
[----:B------:R-:W-:Y:S01]  /*54b0*/  IMAD.SHL.U32 R104, R103, 0x10, RZ ;  /* 0x0000001067687824 */ /* 0x000fe200078e00ff */
[----:B------:R-:W-:Y:S01]  /*54c0*/  UIADD3 UR4, UPT, UPT, UR43, 0x1400, URZ ;  /* 0x000014002b047890 */ /* 0x000fe2000fffe0ff */
[----:B------:R-:W2:Y:S01]  /*54d0*/  LDC R42, c[0x0][0xb0c] ;  /* 0x0002c300ff2a7b82 */ /* 0x000ea20000000800 */
[----:B------:R-:W-:Y:S01]  /*54e0*/  LOP3.LUT R105, R105, 0x20, R2, 0x78, !PT ;  /* 0x0000002069697812 */ /* 0x000fe200078e7802 */
[----:B------:R-:W-:Y:S01]  /*54f0*/  IMAD.MOV.U32 R44, RZ, RZ, RZ ;  /* 0x000000ffff2c7224 */ /* 0x000fe200078e00ff */
[----:B------:R-:W-:Y:S01]  /*5500*/  LOP3.LUT R0, R0, 0x200, R5, 0xf8, !PT ;  /* 0x0000020000007812 */ /* 0x000fe200078ef805 */
[----:B------:R-:W-:Y:S01]  /*5510*/  IMAD.MOV.U32 R110, RZ, RZ, RZ ;  /* 0x000000ffff6e7224 */ /* 0x000fe200078e00ff */
[----:B------:R-:W-:Y:S01]  /*5520*/  LOP3.LUT R46, R46, 0x600000, RZ, 0xc0, !PT ;  /* 0x006000002e2e7812 */ /* 0x000fe200078ec0ff */
[----:B------:R-:W-:Y:S01]  /*5530*/  IMAD.U32 R111, RZ, RZ, UR4 ;  /* 0x00000004ff6f7e24 */ /* 0x000fe2000f8e00ff */
[----:B------:R-:W4:Y:S01]  /*5540*/  LDS R3, [UR43+0x280] ;  /* 0x0002802bff037984 */ /* 0x000f220008000800 */
[----:B------:R-:W1:Y:S01]  /*5550*/  LDC R100, c[0x0][0xb20] ;  /* 0x0002c800ff647b82 */ /* 0x000e620000000800 */
[----:B------:R-:W-:Y:S01]  /*5560*/  LOP3.LUT R105, R0, R105, RZ, 0xfc, !PT ;  /* 0x0000006900697212 */ /* 0x000fe200078efcff */
[----:B------:R-:W1:Y:S01]  /*5570*/  LDCU.64 UR46, c[0x0][0x348] ;  /* 0x00006900ff2e77ac */ /* 0x000e620008000a00 */
[----:B------:R-:W-:-:S02]  /*5580*/  LOP3.LUT R104, R104, 0x20, RZ, 0xc0, !PT ;  /* 0x0000002068687812 */ /* 0x000fc400078ec0ff */
[----:B------:R-:W-:Y:S01]  /*5590*/  IADD3 R5, PT, PT, R105, UR43, RZ ;  /* 0x0000002b69057c10 */ /* 0x000fe2000fffe0ff */
[----:B------:R-:W1:Y:S02]  /*55a0*/  LDCU.64 UR38, c[0x0][0x888] ;  /* 0x00011100ff2677ac */ /* 0x000e640008000a00 */
[----:B------:R-:W1:Y:S01]  /*55b0*/  LDC R41, c[0x0][0xb30] ;  /* 0x0002cc00ff297b82 */ /* 0x000e620000000800 */
[----:B------:R-:W-:Y:S01]  /*55c0*/  IADD3 R104, PT, PT, -R104, 0x400, R5 ;  /* 0x0000040068687810 */ /* 0x000fe20007ffe105 */
[----:B------:R-:W-:-:S06]  /*55d0*/  UIADD3 UR42, UPT, UPT, UR43, 0x400, URZ ;  /* 0x000004002b2a7890 */ /* 0x000fcc000fffe0ff */
[----:B------:R-:W1:Y:S08]  /*55e0*/  LDC.64 R90, c[0x0][0xb10] ;  /* 0x0002c400ff5a7b82 */ /* 0x000e700000000a00 */
[----:B------:R-:W1:Y:S08]  /*55f0*/  LDC.64 R38, c[0x0][0xb18] ;  /* 0x0002c600ff267b82 */ /* 0x000e700000000a00 */
[----:B------:R-:W1:Y:S01]  /*5600*/  LDC.64 R86, c[0x0][0x888] ;  /* 0x00022200ff567b82 */ /* 0x000e620000000a00 */
[----:B----4-:R-:W-:-:S07]  /*5610*/  IMAD.IADD R46, R3, 0x1, R46 ;  /* 0x00000001032e7824 */ /* 0x010fce00078e022e */
[----:B------:R-:W4:Y:S08]  /*5620*/  LDC.64 R36, c[0x0][0xb28] ;  /* 0x0002ca00ff247b82 */ /* 0x000f300000000a00 */
[----:B------:R-:W1:Y:S08]  /*5630*/  LDC.64 R88, c[0x0][0x890] ;  /* 0x00022400ff587b82 */ /* 0x000e700000000a00 */
[----:B------:R-:W1:Y:S08]  /*5640*/  LDC.64 R84, c[0x0][0x8b0] ;  /* 0x00022c00ff547b82 */ /* 0x000e700000000a00 */
[----:B------:R-:W1:Y:S08]  /*5650*/  LDC.64 R82, c[0x0][0x8a8] ;  /* 0x00022a00ff527b82 */ /* 0x000e700000000a00 */
[----:B--2---:R-:W1:Y:S02]  /*5660*/  LDC R102, c[0x0][0x374] ;  /* 0x0000dd00ff667b82 */ /* 0x004e640000000800 */
.L_x_118:
[----:B------:R-:W-:Y:S02]  /*5670*/  LEA R0, R113, UR43, 0x3 ;  /* 0x0000002b71007c11 */ /* 0x000fe4000f8e18ff */
[----:B------:R-:W-:Y:S02]  /*5680*/  SHF.L.U32 R3, R109, 0x1f, RZ ;  /* 0x0000001f6d037819 */ /* 0x000fe400000006ff */
[----:B------:R-:W-:Y:S02]  /*5690*/  LEA R16, R113, UR43, 0x4 ;  /* 0x0000002b71107c11 */ /* 0x000fe4000f8e20ff */
[----:B--2---:R-:W2:Y:S02]  /*56a0*/  SYNCS.PHASECHK.TRANS64.TRYWAIT P0, [R0+URZ+0x1d0], R3 ;  /* 0x0001d003000075a7 */ /* 0x004ea400080011ff */
[----:B-12---:R-:W-:Y:S05]  /*56b0*/  @!P0 BRA `(.L_x_101) ;  /* 0x0000002800908947 */ /* 0x006fea0003800000 */
.L_x_196:
[----:B------:R-:W4:Y:S01]  /*56c0*/  LDC.64 R12, c[0x0][0xb10] ;  /* 0x0002c400ff0c7b82 */ /* 0x000f220000000a00 */
[----:B------:R-:W4:Y:S01]  /*56d0*/  LDS.128 R16, [R16+0x260] ;  /* 0x0002600010107984 */ /* 0x000f220000000c00 */
[----:B-1----:R-:W-:Y:S01]  /*56e0*/  ISETP.NE.AND P1, PT, R41, 0x1, PT ;  /* 0x000000012900780c */ /* 0x002fe20003f25270 */
[----:B--2---:R-:W-:Y:S01]  /*56f0*/  VIADD R0, R0, 0x1e0 ;  /* 0x000001e000007836 */ /* 0x004fe20000000000 */
[----:B---3--:R-:W-:Y:S04]  /*5700*/  ISETP.GE.AND P0, PT, R40, 0x1, PT ;  /* 0x000000012800780c */ /* 0x008fe80003f06270 */
[----:B------:R-:W1:Y:S01]  /*5710*/  LDC.64 R10, c[0x0][0xb18] ;  /* 0x0002c600ff0a7b82 */ /* 0x000e620000000a00 */
[----:B------:R-:W-:Y:S01]  /*5720*/  PRMT R0, RZ, 0x654, R0 ;  /* 0x00000654ff007816 */ /* 0x000fe20000000000 */
[----:B------:R-:W-:Y:S01]  /*5730*/  @!PT LDS RZ, [RZ] ;  /* 0x00000000fffff984 */ /* 0x000fe20000000800 */
[----:B------:R-:W-:Y:S01]  /*5740*/  @!PT LDS RZ, [RZ] ;  /* 0x00000000fffff984 */ /* 0x000fe20000000800 */
[----:B------:R-:W-:Y:S01]  /*5750*/  @!PT LDS RZ, [RZ] ;  /* 0x00000000fffff984 */ /* 0x000fe20000000800 */
[----:B------:R-:W-:Y:S01]  /*5760*/  @!PT LDS RZ, [RZ] ;  /* 0x00000000fffff984 */ /* 0x000fe20000000800 */
[----:B------:R2:W-:Y:S06]  /*5770*/  MEMBAR.ALL.CTA ;  /* 0x0000000000007992 */ /* 0x0005ec0000008000 */
[----:B--2---:R-:W2:Y:S01]  /*5780*/  FENCE.VIEW.ASYNC.S ;  /* 0x00000000000073c6 */ /* 0x004ea20000000000 */
[----:B------:R-:W3:Y:S08]  /*5790*/  @!P1 LDC R14, c[0x0][0xb20] ;  /* 0x0002c800ff0e9b82 */ /* 0x000ef00000000800 */
[----:B------:R-:W1:Y:S01]  /*57a0*/  @!P1 LDC R9, c[0x0][0xb0c] ;  /* 0x0002c300ff099b82 */ /* 0x000e620000000800 */
[----:B--2---:R2:W-:Y:S01]  /*57b0*/  SYNCS.ARRIVE.TRANS64.RED.A1T0 RZ, [R0+URZ], RZ ;  /* 0x000000ff00ff79a7 */ /* 0x0045e200081004ff */
[----:B----4-:R-:W-:Y:S04]  /*57c0*/  LOP3.LUT P4, RZ, R18, 0x1, RZ, 0xc0, !PT ;  /* 0x0000000112ff7812 */ /* 0x010fe8000788c0ff */
[----:B------:R-:W-:Y:S09]  /*57d0*/  P2R R112, PR, RZ, 0x10 ;  /* 0x00000010ff707803 */ /* 0x000ff20000000000 */
[----:B------:R-:W-:Y:S02]  /*57e0*/  @P4 MOV R45, R16 ;  /* 0x00000010002d4202 */ /* 0x000fe40000000f00 */
[----:B------:R-:W-:Y:S01]  /*57f0*/  @P4 LOP3.LUT R43, R17, 0xffff, RZ, 0xc0, !PT ;  /* 0x0000ffff112b4812 */ /* 0x000fe200078ec0ff */
[----:B--2---:R-:W-:Y:S06]  /*5800*/  @!P0 BRA `(.L_x_102) ;  /* 0x0000000000a48947 */ /* 0x004fec0003800000 */
[----:B------:R-:W-:Y:S01]  /*5810*/  IMAD.HI.U32 R21, R102, R39, RZ ;  /* 0x0000002766157227 */ /* 0x000fe200078e00ff */
[----:B------:R-:W-:Y:S02]  /*5820*/  ISETP.NE.AND P0, PT, R38, 0x1, PT ;  /* 0x000000012600780c */ /* 0x000fe40003f05270 */
[----:B------:R-:W-:Y:S01]  /*5830*/  ISETP.NE.AND P2, PT, R40, 0x1, PT ;  /* 0x000000012800780c */ /* 0x000fe20003f45270 */
[----:B------:R-:W-:Y:S01]  /*5840*/  IMAD.HI.U32 R20, R101, R90, RZ ;  /* 0x0000005a65147227 */ /* 0x000fe200078e00ff */
[----:B------:R-:W-:Y:S02]  /*5850*/  SHF.R.U32.HI R21, RZ, R100, R21 ;  /* 0x00000064ff157219 */ /* 0x000fe40000011615 */
[----:B------:R-:W-:Y:S01]  /*5860*/  ISETP.NE.AND P3, PT, R42, 0x1, PT ;  /* 0x000000012a00780c */ /* 0x000fe20003f65270 */
[----:B------:R-:W-:Y:S01]  /*5870*/  IMAD.HI.U32 R24, R45, R90, RZ ;  /* 0x0000005a2d187227 */ /* 0x000fe200078e00ff */
[----:B------:R-:W-:Y:S02]  /*5880*/  SHF.R.U32.HI R20, RZ, R91, R20 ;  /* 0x0000005bff147219 */ /* 0x000fe40000011614 */
[----:B------:R-:W-:Y:S01]  /*5890*/  SEL R3, R102, R21, !P0 ;  /* 0x0000001566037207 */ /* 0x000fe20004000000 */
[----:B------:R-:W-:Y:S01]  /*58a0*/  IMAD.HI.U32 R21, R43, R39, RZ ;  /* 0x000000272b157227 */ /* 0x000fe200078e00ff */
[----:B------:R-:W-:Y:S02]  /*58b0*/  SEL R7, R101, R20, !P3 ;  /* 0x0000001465077207 */ /* 0x000fe40005800000 */
[----:B------:R-:W-:Y:S01]  /*58c0*/  SHF.R.U32.HI R24, RZ, R91, R24 ;  /* 0x0000005bff187219 */ /* 0x000fe20000011618 */
[-C--:B------:R-:W-:Y:S04]  /*58d0*/  IMAD.HI.U32 R20, R3, R36.reuse, RZ ;  /* 0x0000002403147227 */ /* 0x080fe800078e00ff */
[----:B------:R-:W-:Y:S01]  /*58e0*/  IMAD.HI.U32 R22, R7, R36, RZ ;  /* 0x0000002407167227 */ /* 0x000fe200078e00ff */
[-C--:B------:R-:W-:Y:S02]  /*58f0*/  @P2 SHF.R.U32.HI R3, RZ, R37.reuse, R20 ;  /* 0x00000025ff032219 */ /* 0x080fe40000011614 */
[----:B------:R-:W-:Y:S02]  /*5900*/  SHF.R.U32.HI R20, RZ, R100, R21 ;  /* 0x00000064ff147219 */ /* 0x000fe40000011615 */
[----:B------:R-:W-:Y:S01]  /*5910*/  @P2 SHF.R.U32.HI R7, RZ, R37, R22 ;  /* 0x00000025ff072219 */ /* 0x000fe20000011616 */
[C---:B------:R-:W-:Y:S01]  /*5920*/  IMAD R2, R40.reuse, R3, RZ ;  /* 0x0000000328027224 */ /* 0x040fe200078e02ff */
[----:B------:R-:W-:Y:S02]  /*5930*/  SEL R5, R43, R20, !P0 ;  /* 0x000000142b057207 */ /* 0x000fe40004000000 */
[----:B------:R-:W-:Y:S01]  /*5940*/  SEL R3, R45, R24, !P3 ;  /* 0x000000182d037207 */ /* 0x000fe20005800000 */
[----:B------:R-:W-:Y:S01]  /*5950*/  IMAD R4, R40, R7, RZ ;  /* 0x0000000728047224 */ /* 0x000fe200078e02ff */
[C---:B------:R-:W-:Y:S01]  /*5960*/  ISETP.GE.AND P0, PT, R5.reuse, R2, PT ;  /* 0x000000020500720c */ /* 0x040fe20003f06270 */
[----:B------:R-:W-:Y:S03]  /*5970*/  IMAD.HI.U32 R6, R5, R36, RZ ;  /* 0x0000002405067227 */ /* 0x000fe600078e00ff */
[----:B------:R-:W-:Y:S01]  /*5980*/  ISETP.GE.OR P0, PT, R3, R4, P0 ;  /* 0x000000040300720c */ /* 0x000fe20000706670 */
[----:B------:R-:W-:Y:S01]  /*5990*/  IMAD.MOV R4, RZ, RZ, -R3 ;  /* 0x000000ffff047224 */ /* 0x000fe200078e0a03 */
[-C--:B------:R-:W-:Y:S03]  /*59a0*/  SHF.R.U32.HI R6, RZ, R37.reuse, R6 ;  /* 0x00000025ff067219 */ /* 0x080fe60000011606 */
[----:B------:R-:W-:Y:S01]  /*59b0*/  IMAD R45, R42, R4, R45 ;  /* 0x000000042a2d7224 */ /* 0x000fe200078e022d */
[----:B------:R-:W-:Y:S05]  /*59c0*/  SEL R15, R5, R6, !P2 ;  /* 0x00000006050f7207 */ /* 0x000fea0005000000 */
[----:B------:R-:W-:Y:S02]  /*59d0*/  IMAD.MOV R6, RZ, RZ, -R15 ;  /* 0x000000ffff067224 */ /* 0x000fe400078e0a0f */
[C---:B------:R-:W-:Y:S04]  /*59e0*/  @!P0 IMAD.HI.U32 R2, R3.reuse, R36, RZ ;  /* 0x0000002403028227 */ /* 0x040fe800078e00ff */
[----:B------:R-:W-:Y:S01]  /*59f0*/  IMAD R6, R40, R6, R5 ;  /* 0x0000000628067224 */ /* 0x000fe200078e0205 */
[----:B------:R-:W-:Y:S04]  /*5a00*/  @!P0 SHF.R.U32.HI R2, RZ, R37, R2 ;  /* 0x00000025ff028219 */ /* 0x000fe80000011602 */
[----:B------:R-:W-:Y:S02]  /*5a10*/  @!P0 SEL R0, R3, R2, !P2 ;  /* 0x0000000203008207 */ /* 0x000fe40005000000 */
[----:B------:R-:W-:Y:S02]  /*5a20*/  IADD3 R2, PT, PT, -R5, RZ, RZ ;  /* 0x000000ff05027210 */ /* 0x000fe40007ffe1ff */
[----:B------:R-:W-:Y:S01]  /*5a30*/  @!P0 IADD3 R8, PT, PT, R15, -R0, RZ ;  /* 0x800000000f088210 */ /* 0x000fe20007ffe0ff */
[----:B------:R-:W-:Y:S02]  /*5a40*/  @!P0 IMAD R0, R7, R6, R0 ;  /* 0x0000000607008224 */ /* 0x000fe400078e0200 */
[----:B------:R-:W-:Y:S02]  /*5a50*/  IMAD R43, R38, R2, R43 ;  /* 0x00000002262b7224 */ /* 0x000fe400078e022b */
[----:B------:R-:W-:Y:S02]  /*5a60*/  @!P0 IMAD R5, R8, R40, R3 ;  /* 0x0000002808058224 */ /* 0x000fe400078e0203 */
[----:B------:R-:W-:Y:S04]  /*5a70*/  @!P0 IMAD.MOV.U32 R3, RZ, RZ, R0 ;  /* 0x000000ffff038224 */ /* 0x000fe800078e0000 */
[----:B------:R-:W-:Y:S02]  /*5a80*/  IMAD R45, R3, R42, R45 ;  /* 0x0000002a032d7224 */ /* 0x000fe400078e022d */
[----:B------:R-:W-:Y:S07]  /*5a90*/  IMAD R43, R5, R38, R43 ;  /* 0x00000026052b7224 */ /* 0x000fee00078e022b */
.L_x_102:
[----:B------:R-:W-:Y:S01]  /*5aa0*/  @!P1 IMAD.HI.U32 R0, R45, R12, RZ ;  /* 0x0000000c2d009227 */ /* 0x000fe200078e00ff */
[----:B-1----:R-:W-:Y:S01]  /*5ab0*/  @!P1 ISETP.NE.AND P0, PT, R10, 0x1, PT ;  /* 0x000000010a00980c */ /* 0x002fe20003f05270 */
[----:B------:R-:W-:Y:S01]  /*5ac0*/  ULOP3.LUT UP0, URZ, UR42, 0x1b0, URZ, 0xc0, !UPT ;  /* 0x000001b02aff7892 */ /* 0x000fe2000f80c0ff */
[----:B------:R-:W-:Y:S01]  /*5ad0*/  @!P1 ISETP.NE.AND P2, PT, R9, 0x1, PT ;  /* 0x000000010900980c */ /* 0x000fe20003f45270 */
[----:B------:R-:W-:Y:S01]  /*5ae0*/  @!P1 IMAD.HI.U32 R3, R43, R11, RZ ;  /* 0x0000000b2b039227 */ /* 0x000fe200078e00ff */
[----:B------:R-:W-:Y:S02]  /*5af0*/  @!P1 SHF.R.U32.HI R0, RZ, R13, R0 ;  /* 0x0000000dff009219 */ /* 0x000fe40000011600 */
[----:B------:R-:W-:Y:S01]  /*5b00*/  @P4 SHF.R.U32.HI R107, RZ, 0x10, R17 ;  /* 0x00000010ff6b4819 */ /* 0x000fe20000011611 */
[----:B------:R-:W-:Y:S01]  /*5b10*/  VIADD R113, R113, 0x1 ;  /* 0x0000000171717836 */ /* 0x000fe20000000000 */
[----:B---3--:R-:W-:Y:S02]  /*5b20*/  @!P1 SHF.R.U32.HI R2, RZ, R14, R3 ;  /* 0x0000000eff029219 */ /* 0x008fe40000011603 */
[----:B------:R-:W-:Y:S02]  /*5b30*/  @!P1 SEL R3, R45, R0, !P2 ;  /* 0x000000002d039207 */ /* 0x000fe40005000000 */
[----:B------:R-:W-:Y:S05]  /*5b40*/  @!P1 SEL R2, R43, R2, !P0 ;  /* 0x000000022b029207 */ /* 0x000fea0004000000 */
[----:B------:R-:W-:Y:S02]  /*5b50*/  @!P1 IMAD.IADD R0, R2, 0x1, -R3 ;  /* 0x0000000102009824 */ /* 0x000fe400078e0a03 */
[----:B------:R-:W-:Y:S02]  /*5b60*/  @!P1 IMAD.IADD R2, R3, 0x1, -R2 ;  /* 0x0000000103029824 */ /* 0x000fe400078e0a02 */
[----:B------:R-:W-:Y:S02]  /*5b70*/  @!P1 IMAD R45, R0, R9, R45 ;  /* 0x00000009002d9224 */ /* 0x000fe400078e022d */
[----:B------:R-:W-:Y:S01]  /*5b80*/  @!P1 IMAD R43, R2, R10, R43 ;  /* 0x0000000a022b9224 */ /* 0x000fe200078e022b */
[----:B------:R-:W-:Y:S06]  /*5b90*/  BRA.U !UP0, `(.L_x_103) ;  /* 0x0000000108407547 */ /* 0x000fec000b800000 */
[----:B------:R-:W1:Y:S01]  /*5ba0*/  LDCU.64 UR8, c[0x4][0x80] ;  /* 0x01001000ff0877ac */ /* 0x000e620008000a00 */
[----:B------:R-:W-:Y:S01]  /*5bb0*/  MOV R3, 0x0 ;  /* 0x0000000000037802 */ /* 0x000fe20000000f00 */
[----:B------:R-:W-:Y:S02]  /*5bc0*/  HFMA2 R12, -RZ, RZ, 0, 5.9604644775390625e-08 ;  /* 0x00000001ff0c7431 */ /* 0x000fe400000001ff */
[----:B------:R-:W-:Y:S02]  /*5bd0*/  IMAD.MOV.U32 R8, RZ, RZ, 0x70 ;  /* 0x00000070ff087424 */ /* 0x000fe400078e00ff */
[----:B------:R-:W-:Y:S01]  /*5be0*/  IMAD.MOV.U32 R13, RZ, RZ, RZ ;  /* 0x000000ffff0d7224 */ /* 0x000fe200078e00ff */
[----:B------:R-:W2:Y:S01]  /*5bf0*/  LDCU.64 UR6, c[0x4][0x88] ;  /* 0x01001100ff0677ac */ /* 0x000ea20008000a00 */
[----:B------:R-:W3:Y:S01]  /*5c00*/  LDC.64 R2, c[0x4][R3] ;  /* 0x0100000003027b82 */ /* 0x000ee20000000a00 */
[----:B------:R-:W4:Y:S01]  /*5c10*/  LDCU.64 UR4, c[0x4][0x8] ;  /* 0x01000100ff0477ac */ /* 0x000f220008000a00 */
[----:B-1----:R-:W-:Y:S01]  /*5c20*/  MOV R5, UR9 ;  /* 0x0000000900057c02 */ /* 0x002fe20008000f00 */
[----:B------:R-:W-:Y:S01]  /*5c30*/  IMAD.U32 R4, RZ, RZ, UR8 ;  /* 0x00000008ff047e24 */ /* 0x000fe2000f8e00ff */
[----:B--2---:R-:W-:Y:S01]  /*5c40*/  MOV R7, UR7 ;  /* 0x0000000700077c02 */ /* 0x004fe20008000f00 */
[----:B------:R-:W-:Y:S01]  /*5c50*/  IMAD.U32 R6, RZ, RZ, UR6 ;  /* 0x00000006ff067e24 */ /* 0x000fe2000f8e00ff */
[----:B----4-:R-:W-:Y:S01]  /*5c60*/  MOV R11, UR5 ;  /* 0x00000005000b7c02 */ /* 0x010fe20008000f00 */
[----:B------:R-:W-:Y:S02]  /*5c70*/  IMAD.U32 R10, RZ, RZ, UR4 ;  /* 0x00000004ff0a7e24 */ /* 0x000fe4000f8e00ff */
[----:B------:R-:W-:Y:S07]  /*5c80*/  LEPC R20, `(.L_x_103) ;  /* 0x000000001014794e */ /* 0x000fee0000000000 */
[----:B---3-5:R-:W-:Y:S05]  /*5c90*/  CALL.ABS.NOINC R2 ;  /* 0x0000000002007343 */ /* 0x028fea0003c00000 */
.L_x_103:
[----:B------:R-:W-:Y:S01]  /*5ca0*/  LOP3.LUT P0, RZ, R111, 0x1b0, RZ, 0xc0, !PT ;  /* 0x000001b06fff7812 */ /* 0x000fe2000780c0ff */
[----:B------:R-:W-:Y:S11]  /*5cb0*/  BSSY.RECONVERGENT B6, `(.L_x_104) ;  /* 0x0000013000067945 */ /* 0x000ff60003800200 */
[----:B------:R-:W-:Y:S01]  /*5cc0*/  @!UPT UIADD3 URZ, UPT, UPT, URZ, URZ, URZ ;  /* 0x000000fffffff290 */ /* 0x000fe2000fffe0ff */
[----:B------:R-:W-:Y:S05]  /*5cd0*/  @!P0 BRA `(.L_x_105) ;  /* 0x0000000000408947 */ /* 0x000fea0003800000 */
        /* <DEDUP_REMOVED lines=16> */
.L_x_105:
[----:B------:R-:W-:Y:S05]  /*5de0*/  BSYNC.RECONVERGENT B6 ;  /* 0x0000000000067941 */ /* 0x000fea0003800200 */
.L_x_104:
[----:B------:R-:W-:Y:S01]  /*5df0*/  ISETP.NE.U32.AND P3, PT, R88, RZ, PT ;  /* 0x000000ff5800720c */ /* 0x000fe20003f65070 */
[----:B------:R-:W-:Y:S01]  /*5e00*/  UISETP.NE.AND UP1, UPT, UR44, URZ, UPT ;  /* 0x000000ff2c00728c */ /* 0x000fe2000bf25270 */
[----:B------:R-:W-:Y:S02]  /*5e10*/  ISETP.NE.U32.AND P4, PT, R84, RZ, PT ;  /* 0x000000ff5400720c */ /* 0x000fe40003f85070 */
[----:B------:R-:W-:Y:S02]  /*5e20*/  ISETP.NE.AND.EX P3, PT, R89, RZ, PT, P3 ;  /* 0x000000ff5900720c */ /* 0x000fe40003f65330 */
[----:B------:R-:W-:Y:S02]  /*5e30*/  PLOP3.LUT P1, PT, PT, PT, PT, 0x8, 0x80 ;  /* 0x000000000080781c */ /* 0x000fe40003f2e170 */
[----:B------:R-:W-:Y:S02]  /*5e40*/  PLOP3.LUT P0, PT, PT, PT, UP1, 0x80, 0x8 ;  /* 0x000000000008781c */ /* 0x000fe40003f0f018 */
[----:B------:R-:W-:Y:S02]  /*5e50*/  ISETP.NE.AND.EX P4, PT, R85, RZ, PT, P4 ;  /* 0x000000ff5500720c */ /* 0x000fe40003f85340 */
[----:B------:R-:W1:Y:S09]  /*5e60*/  @UP1 LDCU.64 UR4, c[0x0][0x888] ;  /* 0x00011100ff0417ac */ /* 0x000e720008000a00 */
[----:B------:R-:W-:Y:S01]  /*5e70*/  @P0 PLOP3.LUT P1, PT, P3, PT, PT, 0x80, 0x8 ;  /* 0x000000000008081c */ /* 0x000fe20001f2f070 */
[----:B-1----:R-:W-:Y:S04]  /*5e80*/  @UP1 UISETP.NE.U32.AND UP0, UPT, UR4, URZ, UPT ;  /* 0x000000ff0400128c */ /* 0x002fe8000bf05070 */
[----:B------:R-:W-:Y:S04]  /*5e90*/  @UP1 UISETP.NE.AND.EX UP0, UPT, UR5, URZ, UPT, UP0 ;  /* 0x000000ff0500128c */ /* 0x000fe8000bf05300 */
[----:B------:R-:W-:Y:S01]  /*5ea0*/  @UP1 USEL UR4, URZ, 0xffffffff, UP0 ;  /* 0xffffffffff041887 */ /* 0x000fe20008000000 */
[----:B------:R-:W-:Y:S11]  /*5eb0*/  @!P3 BRA `(.L_x_106) ;  /* 0x00000000002cb947 */ /* 0x000ff60003800000 */
[----:B------:R-:W-:Y:S01]  /*5ec0*/  ISETP.NE.U32.AND P2, PT, R86, RZ, PT ;  /* 0x000000ff5600720c */ /* 0x000fe20003f45070 */
[----:B------:R-:W-:Y:S03]  /*5ed0*/  IMAD.MOV.U32 R98, RZ, RZ, 0x1 ;  /* 0x00000001ff627424 */ /* 0x000fe600078e00ff */
[----:B------:R-:W-:Y:S11]  /*5ee0*/  ISETP.NE.AND.EX P2, PT, R87, RZ, PT, P2 ;  /* 0x000000ff5700720c */ /* 0x000ff60003f45320 */
[----:B------:R-:W-:Y:S02]  /*5ef0*/  @!UPT UIADD3 URZ, UPT, UPT, URZ, URZ, URZ ;  /* 0x000000fffffff290 */ /* 0x000fe4000fffe0ff */
[----:B------:R-:W1:Y:S01]  /*5f00*/  @P2 LDC.64 R2, c[0x0][0x888] ;  /* 0x00022200ff022b82 */ /* 0x000e620000000a00 */
[----:B------:R-:W-:Y:S04]  /*5f10*/  @P2 IMAD R0, R88, UR36, RZ ;  /* 0x0000002458002c24 */ /* 0x000fe8000f8e02ff */
[----:B-1----:R-:W-:Y:S04]  /*5f20*/  @P2 IMAD.WIDE R2, R0, 0x4, R2 ;  /* 0x0000000400022825 */ /* 0x002fe800078e0202 */
[----:B------:R-:W-:Y:S01]  /*5f30*/  HFMA2 R0, -RZ, RZ, 0, 5.9604644775390625e-08 ;  /* 0x00000001ff007431 */ /* 0x000fe200000001ff */
[----:B-----5:R1:W5:Y:S04]  /*5f40*/  @P2 LDG.E R48, desc[UR40][R2.64] ;  /* 0x0000002802302981 */ /* 0x020368000c1e1900 */
[----:B------:R-:W-:Y:S01]  /*5f50*/  @!P2 PRMT R98, R0, 0x7610, R98 ;  /* 0x000076100062a816 */ /* 0x000fe20000000062 */
[----:B-1----:R-:W2:Y:S06]  /*5f60*/  @!P2 LDC R48, c[0x0][0x880] ;  /* 0x00022000ff30ab82 */ /* 0x002eac0000000800 */
.L_x_106:
[----:B------:R-:W-:Y:S05]  /*5f70*/  @!P4 BRA `(.L_x_107) ;  /* 0x000000000020c947 */ /* 0x000fea0003800000 */
[----:B------:R-:W-:Y:S04]  /*5f80*/  ISETP.NE.U32.AND P2, PT, R82, RZ, PT ;  /* 0x000000ff5200720c */ /* 0x000fe80003f45070 */
[----:B------:R-:W-:Y:S11]  /*5f90*/  ISETP.NE.AND.EX P2, PT, R83, RZ, PT, P2 ;  /* 0x000000ff5300720c */ /* 0x000ff60003f45320 */
[----:B------:R-:W-:Y:S02]  /*5fa0*/  @!UPT UIADD3 URZ, UPT, UPT, URZ, URZ, URZ ;  /* 0x000000fffffff290 */ /* 0x000fe4000fffe0ff */
[----:B------:R-:W1:Y:S01]  /*5fb0*/  @P2 LDC.64 R2, c[0x0][0x8a8] ;  /* 0x00022a00ff022b82 */ /* 0x000e620000000a00 */
[----:B------:R-:W-:Y:S04]  /*5fc0*/  @P2 IMAD R0, R84, UR36, RZ ;  /* 0x0000002454002c24 */ /* 0x000fe8000f8e02ff */
[----:B-1----:R-:W-:Y:S05]  /*5fd0*/  @P2 IMAD.WIDE R2, R0, 0x4, R2 ;  /* 0x0000000400022825 */ /* 0x002fea00078e0202 */
[----:B-----5:R1:W5:Y:S02]  /*5fe0*/  @P2 LDG.E R47, desc[UR40][R2.64] ;  /* 0x00000028022f2981 */ /* 0x020364000c1e1900 */
[----:B-1----:R-:W3:Y:S02]  /*5ff0*/  @!P2 LDC R47, c[0x0][0x8a0] ;  /* 0x00022800ff2fab82 */ /* 0x002ee40000000800 */
.L_x_107:
[----:B--2--5:R-:W-:Y:S01]  /*6000*/  @P0 ISETP.NE.AND P4, PT, R48, RZ, PT ;  /* 0x000000ff3000020c */ /* 0x024fe20003f85270 */
[----:B------:R-:W-:Y:S01]  /*6010*/  IMAD.U32 R0, RZ, RZ, UR4 ;  /* 0x00000004ff007e24 */ /* 0x000fe2000f8e00ff */
[----:B------:R-:W-:Y:S01]  /*6020*/  @P0 LOP3.LUT P2, RZ, R98, 0xff, RZ, 0xc0, !PT ;  /* 0x000000ff62ff0812 */ /* 0x000fe2000784c0ff */
[----:B------:R-:W-:Y:S01]  /*6030*/  BSSY B1, `(.L_x_108) ;  /* 0x0000039000017945 */ /* 0x000fe20003800000 */
[----:B------:R-:W-:Y:S02]  /*6040*/  @P0 SEL R9, RZ, 0xffffffff, P4 ;  /* 0xffffffffff090807 */ /* 0x000fe40002000000 */
[----:B------:R-:W-:Y:S02]  /*6050*/  CS2R R58, SRZ ;  /* 0x00000000003a7805 */ /* 0x000fe4000001ff00 */
[----:B------:R-:W-:Y:S02]  /*6060*/  LEA R92, R44, UR43, 0x3 ;  /* 0x0000002b2c5c7c11 */ /* 0x000fe4000f8e18ff */
[----:B------:R-:W-:Y:S02]  /*6070*/  CS2R R56, SRZ ;  /* 0x0000000000387805 */ /* 0x000fe4000001ff00 */
[----:B------:R-:W-:Y:S02]  /*6080*/  @P1 SEL R9, R0, R9, !P2 ;  /* 0x0000000900091207 */ /* 0x000fe40005000000 */
[----:B------:R-:W-:Y:S02]  /*6090*/  CS2R R54, SRZ ;  /* 0x0000000000367805 */ /* 0x000fe4000001ff00 */
[----:B------:R-:W-:Y:S02]  /*60a0*/  SHF.L.U32 R7, R110, 0x1f, RZ ;  /* 0x0000001f6e077819 */ /* 0x000fe400000006ff */
[----:B------:R-:W-:Y:S02]  /*60b0*/  CS2R R52, SRZ ;  /* 0x0000000000347805 */ /* 0x000fe4000001ff00 */
[----:B------:R-:W-:Y:S02]  /*60c0*/  @P0 LOP3.LUT R9, R9, 0x1, RZ, 0xc0, !PT ;  /* 0x0000000109090812 */ /* 0x000fe400078ec0ff */
[C---:B------:R-:W-:Y:S02]  /*60d0*/  LEA.HI R5, R44.reuse, R44, RZ, 0x1 ;  /* 0x0000002c2c057211 */ /* 0x040fe400078f08ff */
[----:B------:R-:W-:Y:S02]  /*60e0*/  ISETP.NE.U32.OR P1, PT, R9, 0x1, !P0 ;  /* 0x000000010900780c */ /* 0x000fe40004725470 */
[----:B------:R-:W-:Y:S01]  /*60f0*/  PLOP3.LUT P5, PT, PT, PT, PT, 0x8, 0x80 ;  /* 0x000000000080781c */ /* 0x000fe20003fae170 */
[C---:B------:R-:W-:Y:S01]  /*6100*/  IMAD.SHL.U32 R3, R5.reuse, 0x20, RZ ;  /* 0x0000002005037824 */ /* 0x040fe200078e00ff */
[----:B------:R-:W-:Y:S04]  /*6110*/  LOP3.LUT R5, R5, 0xffe, RZ, 0xc0, !PT ;  /* 0x00000ffe05057812 */ /* 0x000fe800078ec0ff */
[----:B------:R-:W-:Y:S01]  /*6120*/  LOP3.LUT R3, R3, 0xffffffc0, RZ, 0xc0, !PT ;  /* 0xffffffc003037812 */ /* 0x000fe200078ec0ff */
[----:B------:R-:W-:Y:S04]  /*6130*/  IMAD.IADD R32, R44, 0x1, -R5 ;  /* 0x000000012c207824 */ /* 0x000fe800078e0a05 */
[----:B------:R-:W-:Y:S01]  /*6140*/  @P1 SHF.L.U32 R2, R108, 0x1f, RZ ;  /* 0x0000001f6c021819 */ /* 0x000fe200000006ff */
[----:B------:R-:W-:Y:S03]  /*6150*/  IMAD.IADD R3, R46, 0x1, R3 ;  /* 0x000000012e037824 */ /* 0x000fe600078e0203 */
[----:B------:R-:W1:Y:S01]  /*6160*/  @P1 SYNCS.PHASECHK.TRANS64.TRYWAIT P0, [UR43+0x1b0], R2 ;  /* 0x0001b002ff0015a7 */ /* 0x000e62000800112b */
[----:B------:R-:W-:Y:S01]  /*6170*/  IMAD R32, R32, 0x100000, R3 ;  /* 0x0010000020207824 */ /* 0x000fe200078e0203 */
[----:B------:R2:W4:Y:S01]  /*6180*/  SYNCS.PHASECHK.TRANS64.TRYWAIT P4, [R92+URZ+0x1f0], R7 ;  /* 0x0001f0075c0075a7 */ /* 0x00052200080811ff */
[----:B-1----:R-:W-:Y:S01]  /*6190*/  @P1 PLOP3.LUT P5, PT, P0, PT, PT, 0x8, 0x80 ;  /* 0x000000000080181c */ /* 0x002fe200007ae170 */
[----:B------:R-:W-:Y:S01]  /*61a0*/  @!UPT UIADD3 URZ, UPT, UPT, URZ, URZ, URZ ;  /* 0x000000fffffff290 */ /* 0x000fe2000fffe0ff */
[----:B--2---:R-:W-:Y:S11]  /*61b0*/  @!P1 BRA `(.L_x_109) ;  /* 0x0000000000809947 */ /* 0x004ff60003800000 */
[----:B------:R-:W-:Y:S01]  /*61c0*/  ISETP.NE.U32.AND P0, PT, RZ, UR38, PT ;  /* 0x00000026ff007c0c */ /* 0x000fe2000bf05070 */
[----:B------:R-:W-:Y:S01]  /*61d0*/  BSSY B0, `(.L_x_110) ;  /* 0x0000012000007945 */ /* 0x000fe20003800000 */
[----:B------:R-:W-:Y:S02]  /*61e0*/  ISETP.NE.AND P2, PT, R48, RZ, PT ;  /* 0x000000ff3000720c */ /* 0x000fe40003f45270 */
[----:B------:R-:W-:Y:S02]  /*61f0*/  CS2R R54, SRZ ;  /* 0x0000000000367805 */ /* 0x000fe4000001ff00 */
[----:B------:R-:W-:Y:S02]  /*6200*/  ISETP.NE.AND.EX P0, PT, RZ, UR39, PT, P0 ;  /* 0x00000027ff007c0c */ /* 0x000fe4000bf05300 */
[----:B------:R-:W-:Y:S02]  /*6210*/  CS2R R52, SRZ ;  /* 0x0000000000347805 */ /* 0x000fe4000001ff00 */
[----:B------:R-:W-:Y:S02]  /*6220*/  LOP3.LUT P1, RZ, R98, 0xff, RZ, 0xc0, !PT ;  /* 0x000000ff62ff7812 */ /* 0x000fe4000782c0ff */
[----:B------:R-:W-:Y:S02]  /*6230*/  CS2R R58, SRZ ;  /* 0x00000000003a7805 */ /* 0x000fe4000001ff00 */
[----:B------:R-:W-:Y:S02]  /*6240*/  SEL R0, RZ, 0xffffffff, P2 ;  /* 0xffffffffff007807 */ /* 0x000fe40001000000 */
[----:B------:R-:W-:Y:S02]  /*6250*/  CS2R R56, SRZ ;  /* 0x0000000000387805 */ /* 0x000fe4000001ff00 */
[----:B------:R-:W-:Y:S04]  /*6260*/  SEL R3, RZ, 0xffffffff, P0 ;  /* 0xffffffffff037807 */ /* 0x000fe80000000000 */
[----:B------:R-:W-:Y:S04]  /*6270*/  @P3 SEL R0, R3, R0, !P1 ;  /* 0x0000000003003207 */ /* 0x000fe80004800000 */
[----:B------:R-:W-:Y:S04]  /*6280*/  LOP3.LUT R0, R0, 0x1, RZ, 0xc0, !PT ;  /* 0x0000000100007812 */ /* 0x000fe800078ec0ff */
[----:B------:R-:W-:Y:S01]  /*6290*/  ISETP.NE.U32.AND P0, PT, R0, 0x1, PT ;  /* 0x000000010000780c */ /* 0x000fe20003f05070 */
[----:B------:R-:W-:Y:S01]  /*62a0*/  @!UPT UIADD3 URZ, UPT, UPT, URZ, URZ, URZ ;  /* 0x000000fffffff290 */ /* 0x000fe2000fffe0ff */
[----:B------:R-:W-:Y:S11]  /*62b0*/  @!P5 BRA `(.L_x_111) ;  /* 0x00000000000cd947 */ /* 0x000ff60003800000 */
[----:B------:R-:W-:Y:S04]  /*62c0*/  SHF.L.U32 R3, R108, 0x1f, RZ ;  /* 0x0000001f6c037819 */ /* 0x000fe800000006ff */
[----:B------:R-:W1:Y:S02]  /*62d0*/  SYNCS.PHASECHK.TRANS64.TRYWAIT P1, [UR43+0x1b0], R3 ;  /* 0x0001b003ff0075a7 */ /* 0x000e64000802112b */
[----:B-1----:R-:W-:Y:S05]  /*62e0*/  @!P1 BRA `(.L_x_112) ;  /* 0x0000001c00989947 */ /* 0x002fea0003800000 */
.L_x_111:
[----:B------:R-:W-:Y:S05]  /*62f0*/  BSYNC B0 ;  /* 0x0000000000007941 */ /* 0x000fea0003800000 */
.L_x_110:
[----:B------:R2:W1:Y:S01]  /*6300*/  @P0 LDS.128 R52, [R105+UR43+0x400] ;  /* 0x0004002b69340984 */ /* 0x0004620008000c00 */
[----:B------:R-:W-:Y:S01]  /*6310*/  UIADD3 UR4, UPT, UPT, UR43, 0x1b8, URZ ;  /* 0x000001b82b047890 */ /* 0x000fe2000fffe0ff */
[----:B------:R-:W-:Y:S02]  /*6320*/  LOP3.LUT R108, R108, 0x1, RZ, 0x3c, !PT ;  /* 0x000000016c6c7812 */ /* 0x000fe400078e3cff */
[----:B------:R2:W1:Y:S01]  /*6330*/  @P0 LDS.128 R56, [R104+0x10] ;  /* 0x0000100068380984 */ /* 0x0004620000000c00 */
[----:B------:R-:W-:Y:S01]  /*6340*/  UPRMT UR4, UR37, 0x654, UR4 ;  /* 0x0000065425047896 */ /* 0x000fe20008000004 */
[----:B------:R-:W-:Y:S01]  /*6350*/  @!PT LDS RZ, [RZ] ;  /* 0x00000000fffff984 */ /* 0x000fe20000000800 */
[----:B------:R-:W-:Y:S01]  /*6360*/  @!PT LDS RZ, [RZ] ;  /* 0x00000000fffff984 */ /* 0x000fe20000000800 */
[----:B------:R-:W-:Y:S01]  /*6370*/  @!PT LDS RZ, [RZ] ;  /* 0x00000000fffff984 */ /* 0x000fe20000000800 */
[----:B------:R-:W-:Y:S01]  /*6380*/  @!PT LDS RZ, [RZ] ;  /* 0x00000000fffff984 */ /* 0x000fe20000000800 */
[----:B------:R5:W-:Y:S06]  /*6390*/  MEMBAR.ALL.CTA ;  /* 0x0000000000007992 */ /* 0x000bec0000008000 */
[----:B-----5:R-:W5:Y:S02]  /*63a0*/  FENCE.VIEW.ASYNC.S ;  /* 0x00000000000073c6 */ /* 0x020f640000000000 */
[----:B-----5:R-:W-:Y:S03]  /*63b0*/  SYNCS.ARRIVE.TRANS64.RED.A1T0 RZ, [UR4], RZ ;  /* 0x000000ffffff79a7 */ /* 0x020fe60008100404 */
.L_x_109:
[----:B------:R-:W-:Y:S05]  /*63c0*/  BSYNC B1 ;  /* 0x0000000000017941 */ /* 0x000fea0003800000 */
.L_x_108:
[----:B-1----:R-:W-:Y:S04]  /*63d0*/  SHF.R.U32.HI R3, RZ, 0x15, R32 ;  /* 0x00000015ff037819 */ /* 0x002fe80000011620 */
[----:B------:R-:W-:Y:S01]  /*63e0*/  LOP3.LUT P0, RZ, R3, 0x3, R106, 0x48, !PT ;  /* 0x0000000303ff7812 */ /* 0x000fe2000780486a */
[----:B------:R-:W-:Y:S01]  /*63f0*/  @!UPT UIADD3 URZ, UPT, UPT, URZ, URZ, URZ ;  /* 0x000000fffffff290 */ /* 0x000fe2000fffe0ff */
[----:B----4-:R-:W-:Y:S11]  /*6400*/  @P4 BRA `(.L_x_113) ;  /* 0x0000000000084947 */ /* 0x010ff60003800000 */
[----:B------:R-:W1:Y:S02]  /*6410*/  SYNCS.PHASECHK.TRANS64.TRYWAIT P1, [R92+URZ+0x1f0], R7 ;  /* 0x0001f0075c0075a7 */ /* 0x000e6400080211ff */
[----:B-1----:R-:W-:Y:S05]  /*6420*/  @!P1 BRA `(.L_x_114) ;  /* 0x0000001c00609947 */ /* 0x002fea0003800000 */
.L_x_113:
[----:B------:R-:W-:Y:S05]  /*6430*/  @!P0 BRA `(.L_x_115) ;  /* 0x0000000000408947 */ /* 0x000fea0003800000 */
[----:B------:R-:W4:Y:S01]  /*6440*/  LDCU.64 UR8, c[0x4][0x70] ;  /* 0x01000e00ff0877ac */ /* 0x000f220008000a00 */
[----:B------:R-:W-:Y:S01]  /*6450*/  MOV R3, 0x0 ;  /* 0x0000000000037802 */ /* 0x000fe20000000f00 */
[----:B------:R-:W-:Y:S02]  /*6460*/  HFMA2 R12, -RZ, RZ, 0, 5.9604644775390625e-08 ;  /* 0x00000001ff0c7431 */ /* 0x000fe400000001ff */
[----:B------:R-:W-:Y:S02]  /*6470*/  IMAD.MOV.U32 R8, RZ, RZ, 0x192 ;  /* 0x00000192ff087424 */ /* 0x000fe400078e00ff */
[----:B------:R-:W-:Y:S01]  /*6480*/  IMAD.MOV.U32 R13, RZ, RZ, RZ ;  /* 0x000000ffff0d7224 */ /* 0x000fe200078e00ff */
[----:B------:R-:W1:Y:S01]  /*6490*/  LDCU.64 UR6, c[0x4][0x78] ;  /* 0x01000f00ff0677ac */ /* 0x000e620008000a00 */
[----:B------:R-:W2:Y:S01]  /*64a0*/  LDC.64 R2, c[0x4][R3] ;  /* 0x0100000003027b82 */ /* 0x000ea20000000a00 */
[----:B------:R-:W5:Y:S01]  /*64b0*/  LDCU.64 UR4, c[0x4][0x10] ;  /* 0x01000200ff0477ac */ /* 0x000f620008000a00 */
[----:B----4-:R-:W-:Y:S01]  /*64c0*/  MOV R5, UR9 ;  /* 0x0000000900057c02 */ /* 0x010fe20008000f00 */
[----:B------:R-:W-:Y:S01]  /*64d0*/  IMAD.U32 R4, RZ, RZ, UR8 ;  /* 0x00000008ff047e24 */ /* 0x000fe2000f8e00ff */
[----:B-1----:R-:W-:Y:S01]  /*64e0*/  MOV R7, UR7 ;  /* 0x0000000700077c02 */ /* 0x002fe20008000f00 */
[----:B------:R-:W-:Y:S01]  /*64f0*/  IMAD.U32 R6, RZ, RZ, UR6 ;  /* 0x00000006ff067e24 */ /* 0x000fe2000f8e00ff */
[----:B-----5:R-:W-:Y:S01]  /*6500*/  MOV R11, UR5 ;  /* 0x00000005000b7c02 */ /* 0x020fe20008000f00 */
[----:B------:R-:W-:Y:S02]  /*6510*/  IMAD.U32 R10, RZ, RZ, UR4 ;  /* 0x00000004ff0a7e24 */ /* 0x000fe4000f8e00ff */
[----:B------:R-:W-:Y:S07]  /*6520*/  LEPC R20, `(.L_x_115) ;  /* 0x000000001014794e */ /* 0x000fee0000000000 */
[----:B--23--:R-:W-:Y:S05]  /*6530*/  CALL.ABS.NOINC R2 ;  /* 0x0000000002007343 */ /* 0x00cfea0003c00000 */
.L_x_115:
[----:B------:R-:W-:Y:S01]  /*6540*/  LOP3.LUT P0, RZ, R103, 0x60, RZ, 0xc0, !PT ;  /* 0x0000006067ff7812 */ /* 0x000fe2000780c0ff */
[----:B------:R-:W-:Y:S05]  /*6550*/  WARPSYNC.ALL ;  /* 0x0000000000007948 */ /* 0x000fea0003800000 */
[----:B------:R-:W-:Y:S01]  /*6560*/  IMAD.SHL.U32 R78, R53, 0x100, RZ ;  /* 0x00000100354e7824 */ /* 0x000fe200078e00ff */
[----:B------:R-:W-:Y:S01]  /*6570*/  R2UR UR4, R32 ;  /* 0x00000000200472ca */ /* 0x000fe200000e0000 */
[----:B------:R-:W-:Y:S01]  /*6580*/  IMAD.SHL.U32 R72, R55, 0x100, RZ ;  /* 0x0000010037487824 */ /* 0x000fe200078e00ff */
[C---:B------:R-:W-:Y:S01]  /*6590*/  SHF.L.U32 R50, R52.reuse, 0x10, RZ ;  /* 0x0000001034327819 */ /* 0x040fe200000006ff */
[----:B------:R-:W-:Y:S01]  /*65a0*/  IMAD.SHL.U32 R66, R57, 0x100, RZ ;  /* 0x0000010039427824 */ /* 0x000fe200078e00ff */
[C---:B------:R-:W-:Y:S01]  /*65b0*/  PRMT R49, R52.reuse, 0x8880, RZ ;  /* 0x0000888034317816 */ /* 0x040fe200000000ff */
[----:B------:R-:W-:Y:S01]  /*65c0*/  IMAD.SHL.U32 R60, R59, 0x100, RZ ;  /* 0x000001003b3c7824 */ /* 0x000fe200078e00ff */
[----:B------:R-:W-:Y:S01]  /*65d0*/  SHF.L.U32 R51, R52, 0x8, RZ ;  /* 0x0000000834337819 */ /* 0x000fe200000006ff */
[----:B------:R-:W-:Y:S01]  /*65e0*/  BSSY.RECONVERGENT B0, `(.L_x_116) ;  /* 0x00000a0000007945 */ /* 0x000fe20003800200 */
[----:B------:R-:W-:Y:S02]  /*65f0*/  SHF.R.S32.HI R50, RZ, 0x18, R50 ;  /* 0x00000018ff327819 */ /* 0x000fe40000011432 */
[C---:B------:R-:W-:Y:S02]  /*6600*/  PRMT R80, R53.reuse, 0x8880, RZ ;  /* 0x0000888035507816 */ /* 0x040fe400000000ff */
[----:B------:R-:W-:Y:S01]  /*6610*/  SHF.R.S32.HI R51, RZ, 0x18, R51 ;  /* 0x00000018ff337819 */ /* 0x000fe20000011433 */
[----:B-1----:R-:W-:Y:S01]  /*6620*/  LDTM.16dp32bit_t0_t15.x32 R4, tmem[UR4] ;  /* 0x00000004000479ee */ /* 0x002fe20008a80000 */
[----:B------:R-:W3:Y:S01]  /*6630*/  LDTM.16dp32bit_t16_t31.x32 R4, tmem[UR4+0x20] ;  /* 0x00002004000479ee */ /* 0x000ee20008aa0000 */
[----:B------:R-:W-:Y:S01]  /*6640*/  NOP ;  /* 0x0000000000007918 */ /* 0x000fe20000000000 */
[----:B------:R-:W-:Y:S02]  /*6650*/  R2UR UR5, R92 ;  /* 0x000000005c0572ca */ /* 0x000fe400000e0000 */
[----:B------:R-:W-:Y:S02]  /*6660*/  SHF.R.S32.HI R52, RZ, 0x18, R52 ;  /* 0x00000018ff347819 */ /* 0x000fe40000011434 */
[----:B------:R-:W-:Y:S02]  /*6670*/  SHF.L.U32 R79, R53, 0x10, RZ ;  /* 0x00000010354f7819 */ /* 0x000fe400000006ff */
[C---:B------:R-:W-:Y:S02]  /*6680*/  PRMT R77, R54.reuse, 0x8880, RZ ;  /* 0x00008880364d7816 */ /* 0x040fe400000000ff */
[----:B------:R-:W-:Y:S02]  /*6690*/  SHF.R.S32.HI R53, RZ, 0x18, R53 ;  /* 0x00000018ff357819 */ /* 0x000fe40000011435 */
[----:B------:R-:W-:Y:S02]  /*66a0*/  SHF.L.U32 R76, R54, 0x10, RZ ;  /* 0x00000010364c7819 */ /* 0x000fe400000006ff */
[C---:B------:R-:W-:Y:S01]  /*66b0*/  PRMT R74, R55.reuse, 0x8880, RZ ;  /* 0x00008880374a7816 */ /* 0x040fe200000000ff */
[----:B------:R-:W-:Y:S01]  /*66c0*/  UIADD3 UR5, UPT, UPT, UR5, 0x210, URZ ;  /* 0x0000021005057890 */ /* 0x000fe2000fffe0ff */
[----:B------:R-:W-:Y:S02]  /*66d0*/  SHF.L.U32 R73, R55, 0x10, RZ ;  /* 0x0000001037497819 */ /* 0x000fe400000006ff */
[C---:B------:R-:W-:Y:S01]  /*66e0*/  PRMT R71, R56.reuse, 0x8880, RZ ;  /* 0x0000888038477816 */ /* 0x040fe200000000ff */
[----:B------:R-:W-:Y:S01]  /*66f0*/  UPRMT UR5, UR37, 0x654, UR5 ;  /* 0x0000065425057896 */ /* 0x000fe20008000005 */
[----:B------:R-:W-:Y:S02]  /*6700*/  SHF.R.S32.HI R55, RZ, 0x18, R55 ;  /* 0x00000018ff377819 */ /* 0x000fe40000011437 */
[----:B------:R-:W-:Y:S01]  /*6710*/  SHF.L.U32 R70, R56, 0x10, RZ ;  /* 0x0000001038467819 */ /* 0x000fe200000006ff */
[----:B---3--:R-:W-:Y:S01]  /*6720*/  IMAD R4, R47, R4, RZ ;  /* 0x000000042f047224 */ /* 0x008fe200078e02ff */
[----:B------:R-:W-:Y:S01]  /*6730*/  PRMT R68, R57, 0x8880, RZ ;  /* 0x0000888039447816 */ /* 0x000fe200000000ff */
[----:B------:R-:W-:Y:S01]  /*6740*/  IMAD R5, R47, R5, RZ ;  /* 0x000000052f057224 */ /* 0x000fe200078e02ff */
[----:B------:R-:W-:Y:S01]  /*6750*/  SHF.L.U32 R67, R57, 0x10, RZ ;  /* 0x0000001039437819 */ /* 0x000fe200000006ff */
[----:B------:R-:W-:Y:S01]  /*6760*/  IMAD R6, R47, R6, RZ ;  /* 0x000000062f067224 */ /* 0x000fe200078e02ff */
[----:B------:R-:W-:Y:S01]  /*6770*/  SYNCS.ARRIVE.TRANS64.RED.A1T0 RZ, [UR5], RZ ;  /* 0x000000ffffff79a7 */ /* 0x000fe20008100405 */
[----:B------:R-:W-:Y:S01]  /*6780*/  IMAD R4, R49, R48, R4 ;  /* 0x0000003031047224 */ /* 0x000fe200078e0204 */
[----:B------:R-:W-:Y:S01]  /*6790*/  MOV R49, R80 ;  /* 0x0000005000317202 */ /* 0x000fe20000000f00 */
[----:B------:R-:W-:Y:S01]  /*67a0*/  IMAD R7, R47, R7, RZ ;  /* 0x000000072f077224 */ /* 0x000fe200078e02ff */
[----:B------:R-:W-:Y:S01]  /*67b0*/  PRMT R65, R58, 0x8880, RZ ;  /* 0x000088803a417816 */ /* 0x000fe200000000ff */
[-C--:B------:R-:W-:Y:S01]  /*67c0*/  IMAD R5, R50, R48.reuse, R5 ;  /* 0x0000003032057224 */ /* 0x080fe200078e0205 */
[----:B------:R-:W-:Y:S01]  /*67d0*/  SHF.R.S32.HI R50, RZ, 0x18, R79 ;  /* 0x00000018ff327819 */ /* 0x000fe2000001144f */
[----:B------:R-:W-:Y:S01]  /*67e0*/  IMAD R6, R51, R48, R6 ;  /* 0x0000003033067224 */ /* 0x000fe200078e0206 */
[----:B------:R-:W-:Y:S01]  /*67f0*/  SHF.R.S32.HI R51, RZ, 0x18, R78 ;  /* 0x00000018ff337819 */ /* 0x000fe2000001144e */
[C---:B------:R-:W-:Y:S01]  /*6800*/  IMAD R8, R47.reuse, R8, RZ ;  /* 0x000000082f087224 */ /* 0x040fe200078e02ff */
[----:B------:R-:W-:Y:S01]  /*6810*/  SHF.R.S32.HI R57, RZ, 0x18, R57 ;  /* 0x00000018ff397819 */ /* 0x000fe20000011439 */
[----:B------:R-:W-:Y:S01]  /*6820*/  IMAD R7, R52, R48, R7 ;  /* 0x0000003034077224 */ /* 0x000fe200078e0207 */
[----:B------:R-:W-:Y:S01]  /*6830*/  SHF.L.U32 R64, R58, 0x10, RZ ;  /* 0x000000103a407819 */ /* 0x000fe200000006ff */
[----:B------:R-:W-:Y:S01]  /*6840*/  IMAD R9, R47, R9, RZ ;  /* 0x000000092f097224 */ /* 0x000fe200078e02ff */
[----:B------:R-:W-:Y:S01]  /*6850*/  PRMT R62, R59, 0x8880, RZ ;  /* 0x000088803b3e7816 */ /* 0x000fe200000000ff */
[----:B------:R-:W-:Y:S01]  /*6860*/  IMAD R10, R47, R10, RZ ;  /* 0x0000000a2f0a7224 */ /* 0x000fe200078e02ff */
[----:B------:R-:W-:Y:S01]  /*6870*/  I2IP.S8.S32.SAT R92, R7, R6, RZ ;  /* 0x00000006075c7239 */ /* 0x000fe200000014ff */
[----:B------:R-:W-:Y:S01]  /*6880*/  IMAD R8, R49, R48, R8 ;  /* 0x0000003031087224 */ /* 0x000fe200078e0208 */
[----:B------:R-:W-:Y:S01]  /*6890*/  MOV R49, R77 ;  /* 0x0000004d00317202 */ /* 0x000fe20000000f00 */
[----:B------:R-:W-:Y:S01]  /*68a0*/  IMAD R11, R47, R11, RZ ;  /* 0x0000000b2f0b7224 */ /* 0x000fe200078e02ff */
[----:B------:R-:W-:Y:S01]  /*68b0*/  I2IP.S8.S32.SAT R92, R5, R4, R92 ;  /* 0x00000004055c7239 */ /* 0x000fe2000000145c */
[-C--:B------:R-:W-:Y:S01]  /*68c0*/  IMAD R9, R50, R48.reuse, R9 ;  /* 0x0000003032097224 */ /* 0x080fe200078e0209 */
[----:B------:R-:W-:Y:S01]  /*68d0*/  SHF.R.S32.HI R50, RZ, 0x18, R76 ;  /* 0x00000018ff327819 */ /* 0x000fe2000001144c */
[----:B------:R-:W-:Y:S01]  /*68e0*/  IMAD R10, R51, R48, R10 ;  /* 0x00000030330a7224 */ /* 0x000fe200078e020a */
[----:B------:R-:W-:Y:S01]  /*68f0*/  MOV R51, R74 ;  /* 0x0000004a00337202 */ /* 0x000fe20000000f00 */
[----:B------:R-:W-:Y:S01]  /*6900*/  IMAD R12, R47, R12, RZ ;  /* 0x0000000c2f0c7224 */ /* 0x000fe200078e02ff */
[----:B------:R-:W-:Y:S01]  /*6910*/  SHF.L.U32 R75, R54, 0x8, RZ ;  /* 0x00000008364b7819 */ /* 0x000fe200000006ff */
[-C--:B------:R-:W-:Y:S01]  /*6920*/  IMAD R11, R53, R48.reuse, R11 ;  /* 0x00000030350b7224 */ /* 0x080fe200078e020b */
[----:B------:R-:W-:Y:S01]  /*6930*/  SHF.R.S32.HI R54, RZ, 0x18, R54 ;  /* 0x00000018ff367819 */ /* 0x000fe20000011436 */
[----:B------:R-:W-:Y:S01]  /*6940*/  IMAD R13, R47, R13, RZ ;  /* 0x0000000d2f0d7224 */ /* 0x000fe200078e02ff */
[----:B------:R-:W-:Y:S01]  /*6950*/  SHF.R.S32.HI R53, RZ, 0x18, R72 ;  /* 0x00000018ff357819 */ /* 0x000fe20000011448 */
[----:B------:R-:W-:Y:S01]  /*6960*/  IMAD R12, R49, R48, R12 ;  /* 0x00000030310c7224 */ /* 0x000fe200078e020c */
[----:B------:R-:W-:Y:S01]  /*6970*/  SHF.R.S32.HI R49, RZ, 0x18, R75 ;  /* 0x00000018ff317819 */ /* 0x000fe2000001144b */
[----:B------:R-:W-:Y:S01]  /*6980*/  IMAD R14, R47, R14, RZ ;  /* 0x0000000e2f0e7224 */ /* 0x000fe200078e02ff */
[----:B------:R-:W-:Y:S01]  /*6990*/  I2IP.S8.S32.SAT R93, R11, R10, RZ ;  /* 0x0000000a0b5d7239 */ /* 0x000fe200000014ff */
[----:B------:R-:W-:Y:S01]  /*69a0*/  IMAD R15, R47, R15, RZ ;  /* 0x0000000f2f0f7224 */ /* 0x000fe200078e02ff */
[----:B------:R-:W-:Y:S01]  /*69b0*/  SHF.L.U32 R61, R59, 0x10, RZ ;  /* 0x000000103b3d7819 */ /* 0x000fe200000006ff */
[----:B------:R-:W-:Y:S01]  /*69c0*/  IMAD R13, R50, R48, R13 ;  /* 0x00000030320d7224 */ /* 0x000fe200078e020d */
[----:B------:R-:W-:Y:S01]  /*69d0*/  I2IP.S8.S32.SAT R93, R9, R8, R93 ;  /* 0x00000008095d7239 */ /* 0x000fe2000000145d */
[----:B------:R-:W-:Y:S01]  /*69e0*/  IMAD R16, R47, R16, RZ ;  /* 0x000000102f107224 */ /* 0x000fe200078e02ff */
[----:B------:R-:W-:Y:S01]  /*69f0*/  SHF.R.S32.HI R50, RZ, 0x18, R73 ;  /* 0x00000018ff327819 */ /* 0x000fe20000011449 */
[-C--:B------:R-:W-:Y:S01]  /*6a00*/  IMAD R14, R49, R48.reuse, R14 ;  /* 0x00000030310e7224 */ /* 0x080fe200078e020e */
[----:B------:R-:W-:Y:S01]  /*6a10*/  SHF.R.S32.HI R59, RZ, 0x18, R59 ;  /* 0x00000018ff3b7819 */ /* 0x000fe2000001143b */
[C---:B------:R-:W-:Y:S01]  /*6a20*/  IMAD R17, R47.reuse, R17, RZ ;  /* 0x000000112f117224 */ /* 0x040fe200078e02ff */
[----:B------:R-:W-:Y:S01]  /*6a30*/  SHF.L.U32 R69, R56, 0x8, RZ ;  /* 0x0000000838457819 */ /* 0x000fe200000006ff */
[----:B------:R-:W-:Y:S01]  /*6a40*/  IMAD R15, R54, R48, R15 ;  /* 0x00000030360f7224 */ /* 0x000fe200078e020f */
[----:B------:R-:W-:Y:S01]  /*6a50*/  SHF.R.S32.HI R56, RZ, 0x18, R56 ;  /* 0x00000018ff387819 */ /* 0x000fe20000011438 */
[----:B------:R-:W-:Y:S01]  /*6a60*/  IMAD R18, R47, R18, RZ ;  /* 0x000000122f127224 */ /* 0x000fe200078e02ff */
[----:B------:R-:W-:Y:S01]  /*6a70*/  SHF.L.U32 R63, R58, 0x8, RZ ;  /* 0x000000083a3f7819 */ /* 0x000fe200000006ff */
[----:B------:R-:W-:Y:S01]  /*6a80*/  IMAD R16, R51, R48, R16 ;  /* 0x0000003033107224 */ /* 0x000fe200078e0210 */
[----:B------:R-:W-:Y:S01]  /*6a90*/  I2IP.S8.S32.SAT R94, R15, R14, RZ ;  /* 0x0000000e0f5e7239 */ /* 0x000fe200000014ff */
[----:B------:R-:W-:Y:S01]  /*6aa0*/  IMAD R19, R47, R19, RZ ;  /* 0x000000132f137224 */ /* 0x000fe200078e02ff */
[----:B------:R-:W-:Y:S01]  /*6ab0*/  SHF.R.S32.HI R51, RZ, 0x18, R70 ;  /* 0x00000018ff337819 */ /* 0x000fe20000011446 */
[----:B------:R-:W-:Y:S01]  /*6ac0*/  IMAD R17, R50, R48, R17 ;  /* 0x0000003032117224 */ /* 0x000fe200078e0211 */
[----:B------:R-:W-:Y:S01]  /*6ad0*/  I2IP.S8.S32.SAT R94, R13, R12, R94 ;  /* 0x0000000c0d5e7239 */ /* 0x000fe2000000145e */
[----:B------:R-:W-:Y:S01]  /*6ae0*/  IMAD R0, R47, R20, RZ ;  /* 0x000000142f007224 */ /* 0x000fe200078e02ff */
[----:B------:R-:W-:Y:S01]  /*6af0*/  SHF.R.S32.HI R50, RZ, 0x18, R69 ;  /* 0x00000018ff327819 */ /* 0x000fe20000011445 */
[-C--:B------:R-:W-:Y:S01]  /*6b00*/  IMAD R18, R53, R48.reuse, R18 ;  /* 0x0000003035127224 */ /* 0x080fe200078e0212 */
[----:B------:R-:W-:Y:S01]  /*6b10*/  SHF.R.S32.HI R58, RZ, 0x18, R58 ;  /* 0x00000018ff3a7819 */ /* 0x000fe2000001143a */
[----:B------:R-:W-:Y:S01]  /*6b20*/  IMAD.MOV.U32 R49, RZ, RZ, R71 ;  /* 0x000000ffff317224 */ /* 0x000fe200078e0047 */
[----:B------:R-:W-:Y:S01]  /*6b30*/  SHF.R.S32.HI R53, RZ, 0x18, R60 ;  /* 0x00000018ff357819 */ /* 0x000fe2000001143c */
[----:B------:R-:W-:Y:S02]  /*6b40*/  IMAD R2, R47, R21, RZ ;  /* 0x000000152f027224 */ /* 0x000fe400078e02ff */
[----:B------:R-:W-:Y:S02]  /*6b50*/  IMAD R19, R55, R48, R19 ;  /* 0x0000003037137224 */ /* 0x000fe400078e0213 */
[----:B------:R-:W-:Y:S02]  /*6b60*/  IMAD R3, R47, R22, RZ ;  /* 0x000000162f037224 */ /* 0x000fe400078e02ff */
[----:B------:R-:W-:Y:S01]  /*6b70*/  IMAD R0, R49, R48, R0 ;  /* 0x0000003031007224 */ /* 0x000fe200078e0200 */
[----:B------:R-:W-:Y:S01]  /*6b80*/  I2IP.S8.S32.SAT R95, R19, R18, RZ ;  /* 0x00000012135f7239 */ /* 0x000fe200000014ff */
[----:B------:R-:W-:Y:S01]  /*6b90*/  IMAD R23, R47, R23, RZ ;  /* 0x000000172f177224 */ /* 0x000fe200078e02ff */
[----:B------:R-:W-:Y:S01]  /*6ba0*/  MOV R49, R68 ;  /* 0x0000004400317202 */ /* 0x000fe20000000f00 */
[----:B------:R-:W-:Y:S01]  /*6bb0*/  IMAD R2, R51, R48, R2 ;  /* 0x0000003033027224 */ /* 0x000fe200078e0202 */
[----:B------:R-:W-:Y:S01]  /*6bc0*/  I2IP.S8.S32.SAT R95, R17, R16, R95 ;  /* 0x00000010115f7239 */ /* 0x000fe2000000145f */
[C---:B------:R-:W-:Y:S01]  /*6bd0*/  IMAD R20, R47.reuse, R24, RZ ;  /* 0x000000182f147224 */ /* 0x040fe200078e02ff */
[----:B------:R-:W-:Y:S01]  /*6be0*/  SHF.R.S32.HI R51, RZ, 0x18, R66 ;  /* 0x00000018ff337819 */ /* 0x000fe20000011442 */
[-C--:B------:R-:W-:Y:S01]  /*6bf0*/  IMAD R3, R50, R48.reuse, R3 ;  /* 0x0000003032037224 */ /* 0x080fe200078e0203 */
[----:B------:R-:W-:Y:S01]  /*6c00*/  SHF.R.S32.HI R50, RZ, 0x18, R67 ;  /* 0x00000018ff327819 */ /* 0x000fe20000011443 */
[C---:B------:R-:W-:Y:S01]  /*6c10*/  IMAD R21, R47.reuse, R25, RZ ;  /* 0x000000192f157224 */ /* 0x040fe200078e02ff */
[----:B------:R1:W-:Y:S01]  /*6c20*/  STS.128 [R105+UR43+0x1400], R92 ;  /* 0x0014005c69007988 */ /* 0x0003e20008000c2b */
[----:B------:R-:W-:Y:S02]  /*6c30*/  IMAD R23, R56, R48, R23 ;  /* 0x0000003038177224 */ /* 0x000fe400078e0217 */
[----:B------:R-:W-:Y:S02]  /*6c40*/  IMAD R22, R47, R26, RZ ;  /* 0x0000001a2f167224 */ /* 0x000fe400078e02ff */
[-C--:B------:R-:W-:Y:S01]  /*6c50*/  IMAD R20, R49, R48.reuse, R20 ;  /* 0x0000003031147224 */ /* 0x080fe200078e0214 */
[----:B------:R-:W-:Y:S01]  /*6c60*/  I2IP.S8.S32.SAT R115, R23, R3, RZ ;  /* 0x0000000317737239 */ /* 0x000fe200000014ff */
[C---:B------:R-:W-:Y:S01]  /*6c70*/  IMAD R27, R47.reuse, R27, RZ ;  /* 0x0000001b2f1b7224 */ /* 0x040fe200078e02ff */
[----:B------:R-:W-:Y:S01]  /*6c80*/  MOV R49, R65 ;  /* 0x0000004100317202 */ /* 0x000fe20000000f00 */
[----:B------:R-:W-:Y:S01]  /*6c90*/  IMAD R21, R50, R48, R21 ;  /* 0x0000003032157224 */ /* 0x000fe200078e0215 */
[----:B------:R-:W-:Y:S01]  /*6ca0*/  I2IP.S8.S32.SAT R116, R2, R0, R115 ;  /* 0x0000000002747239 */ /* 0x000fe20000001473 */
[----:B------:R-:W-:Y:S01]  /*6cb0*/  IMAD R24, R47, R28, RZ ;  /* 0x0000001c2f187224 */ /* 0x000fe200078e02ff */
[----:B------:R-:W-:Y:S01]  /*6cc0*/  SHF.R.S32.HI R50, RZ, 0x18, R64 ;  /* 0x00000018ff327819 */ /* 0x000fe20000011440 */
[----:B------:R-:W-:Y:S01]  /*6cd0*/  IMAD R22, R51, R48, R22 ;  /* 0x0000003033167224 */ /* 0x000fe200078e0216 */
[----:B------:R-:W-:Y:S01]  /*6ce0*/  MOV R51, R62 ;  /* 0x0000003e00337202 */ /* 0x000fe20000000f00 */
[-C--:B------:R-:W-:Y:S02]  /*6cf0*/  IMAD R27, R57, R48.reuse, R27 ;  /* 0x00000030391b7224 */ /* 0x080fe400078e021b */
[----:B------:R-:W-:Y:S02]  /*6d00*/  IMAD R25, R47, R29, RZ ;  /* 0x0000001d2f197224 */ /* 0x000fe400078e02ff */
[----:B------:R-:W-:Y:S01]  /*6d10*/  IMAD R24, R49, R48, R24 ;  /* 0x0000003031187224 */ /* 0x000fe200078e0218 */
[----:B------:R-:W-:Y:S01]  /*6d20*/  SHF.R.S32.HI R49, RZ, 0x18, R63 ;  /* 0x00000018ff317819 */ /* 0x000fe2000001143f */
[----:B------:R-:W-:Y:S01]  /*6d30*/  IMAD R26, R47, R30, RZ ;  /* 0x0000001e2f1a7224 */ /* 0x000fe200078e02ff */
[----:B------:R-:W-:Y:S01]  /*6d40*/  I2IP.S8.S32.SAT R117, R27, R22, RZ ;  /* 0x000000161b757239 */ /* 0x000fe200000014ff */
[C---:B------:R-:W-:Y:S02]  /*6d50*/  IMAD R31, R47.reuse, R31, RZ ;  /* 0x0000001f2f1f7224 */ /* 0x040fe400078e02ff */
[----:B------:R-:W-:Y:S01]  /*6d60*/  IMAD R25, R50, R48, R25 ;  /* 0x0000003032197224 */ /* 0x000fe200078e0219 */
[----:B------:R-:W-:Y:S01]  /*6d70*/  SHF.R.S32.HI R50, RZ, 0x18, R61 ;  /* 0x00000018ff327819 */ /* 0x000fe2000001143d */
[----:B------:R-:W-:Y:S01]  /*6d80*/  IMAD R28, R47, R32, RZ ;  /* 0x000000202f1c7224 */ /* 0x000fe200078e02ff */
[----:B------:R-:W-:Y:S01]  /*6d90*/  I2IP.S8.S32.SAT R117, R21, R20, R117 ;  /* 0x0000001415757239 */ /* 0x000fe20000001475 */
[-C--:B------:R-:W-:Y:S02]  /*6da0*/  IMAD R26, R49, R48.reuse, R26 ;  /* 0x00000030311a7224 */ /* 0x080fe400078e021a */
[----:B------:R-:W-:Y:S02]  /*6db0*/  IMAD R29, R47, R33, RZ ;  /* 0x000000212f1d7224 */ /* 0x000fe400078e02ff */
[-C--:B------:R-:W-:Y:S02]  /*6dc0*/  IMAD R31, R58, R48.reuse, R31 ;  /* 0x000000303a1f7224 */ /* 0x080fe400078e021f */
[----:B------:R-:W-:Y:S02]  /*6dd0*/  IMAD R28, R51, R48, R28 ;  /* 0x00000030331c7224 */ /* 0x000fe400078e021c */
[----:B------:R-:W-:Y:S01]  /*6de0*/  IMAD R30, R47, R34, RZ ;  /* 0x000000222f1e7224 */ /* 0x000fe200078e02ff */
[----:B------:R-:W-:Y:S01]  /*6df0*/  I2IP.S8.S32.SAT R114, R31, R26, RZ ;  /* 0x0000001a1f727239 */ /* 0x000fe200000014ff */
[----:B------:R-:W-:Y:S02]  /*6e00*/  IMAD R29, R50, R48, R29 ;  /* 0x00000030321d7224 */ /* 0x000fe400078e021d */
[----:B------:R-:W-:Y:S01]  /*6e10*/  IMAD R35, R47, R35, RZ ;  /* 0x000000232f237224 */ /* 0x000fe200078e02ff */
[----:B------:R-:W-:Y:S01]  /*6e20*/  I2IP.S8.S32.SAT R118, R25, R24, R114 ;  /* 0x0000001819767239 */ /* 0x000fe20000001472 */
[-C--:B------:R-:W-:Y:S01]  /*6e30*/  IMAD R30, R53, R48.reuse, R30 ;  /* 0x00000030351e7224 */ /* 0x080fe200078e021e */
[----:B------:R-:W-:Y:S01]  /*6e40*/  IADD3 R114, PT, PT, R44, 0x1, RZ ;  /* 0x000000012c727810 */ /* 0x000fe20007ffe0ff */
[----:B------:R-:W-:Y:S05]  /*6e50*/  IMAD R35, R59, R48, R35 ;  /* 0x000000303b237224 */ /* 0x000fea00078e0223 */
[----:B------:R-:W-:Y:S04]  /*6e60*/  I2IP.S8.S32.SAT R120, R35, R30, RZ ;  /* 0x0000001e23787239 */ /* 0x000fe800000014ff */
[----:B------:R-:W-:Y:S05]  /*6e70*/  I2IP.S8.S32.SAT R119, R29, R28, R120 ;  /* 0x0000001c1d777239 */ /* 0x000fea0000001478 */
[----:B------:R1:W-:Y:S01]  /*6e80*/  STS.128 [R104+0x1010], R116 ;  /* 0x0010107468007388 */ /* 0x0003e20000000c00 */
[----:B------:R-:W-:Y:S01]  /*6e90*/  @!PT LDS RZ, [RZ] ;  /* 0x00000000fffff984 */ /* 0x000fe20000000800 */
[----:B------:R-:W-:Y:S01]  /*6ea0*/  @!PT LDS RZ, [RZ] ;  /* 0x00000000fffff984 */ /* 0x000fe20000000800 */
[----:B------:R-:W-:Y:S01]  /*6eb0*/  @!PT LDS RZ, [RZ] ;  /* 0x00000000fffff984 */ /* 0x000fe20000000800 */
[----:B------:R-:W-:Y:S01]  /*6ec0*/  @!PT LDS RZ, [RZ] ;  /* 0x00000000fffff984 */ /* 0x000fe20000000800 */
[----:B------:R3:W-:Y:S07]  /*6ed0*/  MEMBAR.ALL.CTA ;  /* 0x0000000000007992 */ /* 0x0007ee0000008000 */
[----:B---3--:R-:W3:Y:S02]  /*6ee0*/  FENCE.VIEW.ASYNC.S ;  /* 0x00000000000073c6 */ /* 0x008ee40000000000 */
[----:B---3--:R-:W-:Y:S06]  /*6ef0*/  BAR.SYNC.DEFER_BLOCKING 0x1, 0x80 ;  /* 0x0042000000007b1d */ /* 0x008fec0000010000 */
[----:B------:R-:W-:Y:S05]  /*6f00*/  @P0 BRA `(.L_x_117) ;  /* 0x0000000000340947 */ /* 0x000fea0003800000 */
[----:B------:R-:W-:Y:S01]  /*6f10*/  UIADD3 UR12, UPT, UPT, UR43, 0x1400, URZ ;  /* 0x000014002b0c7890 */ /* 0x000fe2000fffe0ff */
[----:B------:R-:W-:Y:S01]  /*6f20*/  R2UR UR9, R97 ;  /* 0x00000000610972ca */ /* 0x000fe200000e0000 */
[----:B------:R-:W-:Y:S01]  /*6f30*/  UIADD3 UR10, UP0, UPT, UR46, 0x680, URZ ;  /* 0x000006802e0a7890 */ /* 0x000fe2000ff1e0ff */
[----:B------:R-:W-:Y:S01]  /*6f40*/  R2UR UR8, R99 ;  /* 0x00000000630872ca */ /* 0x000fe200000e0000 */
[----:B------:R-:W-:Y:S02]  /*6f50*/  UMOV UR7, UR36 ;  /* 0x0000002400077c82 */ /* 0x000fe40008000000 */
[----:B------:R-:W-:Y:S01]  /*6f60*/  IMAD.U32 R111, RZ, RZ, UR12 ;  /* 0x0000000cff6f7e24 */ /* 0x000fe2000f8e00ff */
[----:B------:R-:W-:Y:S04]  /*6f70*/  UIADD3.X UR11, UPT, UPT, URZ, UR47, URZ, UP0, !UPT ;  /* 0x0000002fff0b7290 */ /* 0x000fe800087fe4ff */
[----:B------:R-:W-:Y:S03]  /*6f80*/  R2UR UR4, R111 ;  /* 0x000000006f0472ca */ /* 0x000fe600000e0000 */
[----:B------:R-:W-:Y:S02]  /*6f90*/  USHF.L.U32 UR5, UR9, 0x6, URZ ;  /* 0x0000000609057899 */ /* 0x000fe400080006ff */
[----:B------:R-:W-:Y:S09]  /*6fa0*/  USHF.L.U32 UR6, UR8, 0x6, URZ ;  /* 0x0000000608067899 */ /* 0x000ff200080006ff */
[----:B------:R3:W-:Y:S01]  /*6fb0*/  UTMASTG.3D [UR4], [UR10] ;  /* 0x000000040a0073b5 */ /* 0x0007e20008010000 */
[----:B------:R0:W-:Y:S01]  /*6fc0*/  UTMACMDFLUSH ;  /* 0x00000000000079b7 */ /* 0x0001e20000000000 */
[----:B---3--:R-:W-:Y:S04]  /*6fd0*/  DEPBAR.LE SB0, 0x0 ;  /* 0x000080000000791a */ /* 0x008fe80000000000 */
.L_x_117:
[----:B------:R-:W-:Y:S05]  /*6fe0*/  BSYNC.RECONVERGENT B0 ;  /* 0x0000000000007941 */ /* 0x000fea0003800200 */
.L_x_116:
[----:B------:R-:W-:Y:S01]  /*6ff0*/  BAR.SYNC.DEFER_BLOCKING 0x1, 0x80 ;  /* 0x0042000000007b1d */ /* 0x000fe20000010000 */
[----:B------:R-:W-:Y:S01]  /*7000*/  ISETP.NE.AND P2, PT, R112, RZ, PT ;  /* 0x000000ff7000720c */ /* 0x000fe20003f45270 */
[----:B------:R-:W-:Y:S01]  /*7010*/  IMAD.IADD R97, R43, 0x1, R81 ;  /* 0x000000012b617824 */ /* 0x000fe200078e0251 */
[----:B------:R-:W-:Y:S01]  /*7020*/  ISETP.NE.AND P0, PT, R113, 0x2, PT ;  /* 0x000000027100780c */ /* 0x000fe20003f05270 */
[----:B------:R-:W-:Y:S01]  /*7030*/  IMAD.IADD R99, R45, 0x1, R96 ;  /* 0x000000012d637824 */ /* 0x000fe200078e0260 */
[----:B------:R-:W-:Y:S02]  /*7040*/  ISETP.NE.AND P1, PT, R114, 0x4, PT ;  /* 0x000000047200780c */ /* 0x000fe40003f25270 */
[----:B------:R-:W-:Y:S02]  /*7050*/  SEL R0, RZ, 0x1, P0 ;  /* 0x00000001ff007807 */ /* 0x000fe40000000000 */
[----:B------:R-:W-:Y:S02]  /*7060*/  SEL R3, RZ, 0x1, P1 ;  /* 0x00000001ff037807 */ /* 0x000fe40000800000 */
[----:B------:R-:W-:Y:S02]  /*7070*/  LOP3.LUT R109, R109, R0, RZ, 0x3c, !PT ;  /* 0x000000006d6d7212 */ /* 0x000fe400078e3cff */
[----:B------:R-:W-:Y:S02]  /*7080*/  LOP3.LUT R110, R110, R3, RZ, 0x3c, !PT ;  /* 0x000000036e6e7212 */ /* 0x000fe400078e3cff */
[----:B------:R-:W-:Y:S02]  /*7090*/  @P2 R2UR UR36, R107 ;  /* 0x000000006b2422ca */ /* 0x000fe400000e0000 */
[----:B------:R-:W-:Y:S02]  /*70a0*/  SEL R113, R113, RZ, P0 ;  /* 0x000000ff71717207 */ /* 0x000fe40000000000 */
[----:B------:R-:W-:Y:S01]  /*70b0*/  SEL R44, R114, RZ, P1 ;  /* 0x000000ff722c7207 */ /* 0x000fe20000800000 */
[----:B------:R-:W-:Y:S10]  /*70c0*/  @P2 BRA `(.L_x_118) ;  /* 0xffffffe400682947 */ /* 0x000ff4000383ffff */
[----:B------:R-:W-:Y:S05]  /*70d0*/  EXIT ;  /* 0x000000000000794d */ /* 0x000fea0003800000 */
.L_x_20:
[----:B--2---:R2:W1:Y:S02]  /*70e0*/  SYNCS.PHASECHK.TRANS64.TRYWAIT P0, [R3+URZ+0x240], R2 ;  /* 0x00024002030075a7 */ /* 0x00446400080011ff */
[----:B-1----:R-:W-:Y:S05]  /*70f0*/  @!P0 NANOSLEEP.SYNCS 0x989680 ;  /* 0x009896800000895d */ /* 0x002fea0003900000 */
[----:B------:R-:W1:Y:S02]  /*7100*/  @!P0 SYNCS.PHASECHK.TRANS64 P0, [R3+URZ+0x240], R2 ;  /* 0x00024002030085a7 */ /* 0x000e6400080010ff */
[----:B-1----:R-:W-:Y:S05]  /*7110*/  @!P0 BRA `(.L_x_20) ;  /* 0xfffffffc00f08947 */ /* 0x002fea000383ffff */
[----:B------:R-:W-:Y:S05]  /*7120*/  BRA `(.L_x_119) ;  /* 0xffffffa400d87947 */ /* 0x000fea000383ffff */
.L_x_23:
[----:B-1----:R-:W-:-:S07]  /*7130*/  MOV R2, UR33 ;  /* 0x0000002100027c02 */ /* 0x002fce0008000f00 */
.L_x_120:
[----:B-1----:R1:W2:Y:S02]  /*7140*/  SYNCS.PHASECHK.TRANS64.TRYWAIT P0, [R2+URZ+0xd8], R5 ;  /* 0x0000d805020075a7 */ /* 0x0022a400080011ff */
[----:B--2---:R-:W-:Y:S05]  /*7150*/  @!P0 NANOSLEEP.SYNCS 0x989680 ;  /* 0x009896800000895d */ /* 0x004fea0003900000 */
[----:B------:R-:W2:Y:S02]  /*7160*/  @!P0 SYNCS.PHASECHK.TRANS64 P0, [R2+URZ+0xd8], R5 ;  /* 0x0000d805020085a7 */ /* 0x000ea400080010ff */
[----:B--2---:R-:W-:Y:S05]  /*7170*/  @!P0 BRA `(.L_x_120) ;  /* 0xfffffffc00f08947 */ /* 0x004fea000383ffff */
[----:B------:R-:W-:Y:S05]  /*7180*/  BRA `(.L_x_22) ;  /* 0xffffffa800287947 */ /* 0x000fea000383ffff */
.L_x_29:
[----:B-1----:R-:W-:-:S07]  /*7190*/  MOV R2, UR17 ;  /* 0x0000001100027c02 */ /* 0x002fce0008000f00 */
.L_x_121:
[----:B-1----:R1:W2:Y:S02]  /*71a0*/  SYNCS.PHASECHK.TRANS64.TRYWAIT P0, [R2+URZ+0xd8], R5 ;  /* 0x0000d805020075a7 */ /* 0x0022a400080011ff */
[----:B--2---:R-:W-:Y:S05]  /*71b0*/  @!P0 NANOSLEEP.SYNCS 0x989680 ;  /* 0x009896800000895d */ /* 0x004fea0003900000 */
[----:B------:R-:W2:Y:S02]  /*71c0*/  @!P0 SYNCS.PHASECHK.TRANS64 P0, [R2+URZ+0xd8], R5 ;  /* 0x0000d805020085a7 */ /* 0x000ea400080010ff */
[----:B--2---:R-:W-:Y:S05]  /*71d0*/  @!P0 BRA `(.L_x_121) ;  /* 0xfffffffc00f08947 */ /* 0x004fea000383ffff */
[----:B------:R-:W-:Y:S05]  /*71e0*/  BRA `(.L_x_28) ;  /* 0xffffffa800cc7947 */ /* 0x000fea000383ffff */
.L_x_33:
[----:B-1----:R1:W2:Y:S02]  /*71f0*/  SYNCS.PHASECHK.TRANS64.TRYWAIT P0, [R2+URZ+0x1d0], R3 ;  /* 0x0001d003020075a7 */ /* 0x0022a400080011ff */
[----:B--2---:R-:W-:Y:S05]  /*7200*/  @!P0 NANOSLEEP.SYNCS 0x989680 ;  /* 0x009896800000895d */ /* 0x004fea0003900000 */
[----:B------:R-:W2:Y:S02]  /*7210*/  @!P0 SYNCS.PHASECHK.TRANS64 P0, [R2+URZ+0x1d0], R3 ;  /* 0x0001d003020085a7 */ /* 0x000ea400080010ff */
[----:B--2---:R-:W-:Y:S05]  /*7220*/  @!P0 BRA `(.L_x_33) ;  /* 0xfffffffc00f08947 */ /* 0x004fea000383ffff */
[----:B------:R-:W-:Y:S05]  /*7230*/  BRA `(.L_x_122) ;  /* 0xffffffac00587947 */ /* 0x000fea000383ffff */
.L_x_37:
[----:B----4-:R-:W-:-:S07]  /*7240*/  MOV R0, UR5 ;  /* 0x0000000500007c02 */ /* 0x010fce0008000f00 */
.L_x_123:
[----:B-1----:R1:W2:Y:S02]  /*7250*/  SYNCS.PHASECHK.TRANS64.TRYWAIT P0, [R0+URZ], R3 ;  /* 0x00000003000075a7 */ /* 0x0022a400080011ff */
[----:B--2---:R-:W-:Y:S05]  /*7260*/  @!P0 NANOSLEEP.SYNCS 0x989680 ;  /* 0x009896800000895d */ /* 0x004fea0003900000 */
[----:B------:R-:W2:Y:S02]  /*7270*/  @!P0 SYNCS.PHASECHK.TRANS64 P0, [R0+URZ], R3 ;  /* 0x00000003000085a7 */ /* 0x000ea400080010ff */
[----:B--2---:R-:W-:Y:S05]  /*7280*/  @!P0 BRA `(.L_x_123) ;  /* 0xfffffffc00f08947 */ /* 0x004fea000383ffff */
[----:B------:R-:W-:Y:S05]  /*7290*/  BRA `(.L_x_124) ;  /* 0xffffffb000c87947 */ /* 0x000fea000383ffff */
.L_x_38:
[----:B----4-:R-:W-:-:S07]  /*72a0*/  MOV R0, UR5 ;  /* 0x0000000500007c02 */ /* 0x010fce0008000f00 */
.L_x_125:
[----:B-1----:R1:W2:Y:S02]  /*72b0*/  SYNCS.PHASECHK.TRANS64.TRYWAIT P0, [R0+URZ], R3 ;  /* 0x00000003000075a7 */ /* 0x0022a400080011ff */
[----:B--2---:R-:W-:Y:S05]  /*72c0*/  @!P0 NANOSLEEP.SYNCS 0x989680 ;  /* 0x009896800000895d */ /* 0x004fea0003900000 */
[----:B------:R-:W2:Y:S02]  /*72d0*/  @!P0 SYNCS.PHASECHK.TRANS64 P0, [R0+URZ], R3 ;  /* 0x00000003000085a7 */ /* 0x000ea400080010ff */
[----:B--2---:R-:W-:Y:S05]  /*72e0*/  @!P0 BRA `(.L_x_125) ;  /* 0xfffffffc00f08947 */ /* 0x004fea000383ffff */
[----:B------:R-:W-:Y:S05]  /*72f0*/  BRA `(.L_x_126) ;  /* 0xffffffb000d47947 */ /* 0x000fea000383ffff */
.L_x_39:
[----:B----4-:R-:W-:-:S07]  /*7300*/  MOV R0, UR5 ;  /* 0x0000000500007c02 */ /* 0x010fce0008000f00 */
.L_x_127:
[----:B-1----:R1:W2:Y:S02]  /*7310*/  SYNCS.PHASECHK.TRANS64.TRYWAIT P0, [R0+URZ], R3 ;  /* 0x00000003000075a7 */ /* 0x0022a400080011ff */
[----:B--2---:R-:W-:Y:S05]  /*7320*/  @!P0 NANOSLEEP.SYNCS 0x989680 ;  /* 0x009896800000895d */ /* 0x004fea0003900000 */
[----:B------:R-:W2:Y:S02]  /*7330*/  @!P0 SYNCS.PHASECHK.TRANS64 P0, [R0+URZ], R3 ;  /* 0x00000003000085a7 */ /* 0x000ea400080010ff */
[----:B--2---:R-:W-:Y:S05]  /*7340*/  @!P0 BRA `(.L_x_127) ;  /* 0xfffffffc00f08947 */ /* 0x004fea000383ffff */
[----:B------:R-:W-:Y:S05]  /*7350*/  BRA `(.L_x_128) ;  /* 0xffffffb000e07947 */ /* 0x000fea000383ffff */
.L_x_40:
[----:B----4-:R-:W-:-:S07]  /*7360*/  MOV R0, UR5 ;  /* 0x0000000500007c02 */ /* 0x010fce0008000f00 */
.L_x_129:
[----:B-1----:R1:W2:Y:S02]  /*7370*/  SYNCS.PHASECHK.TRANS64.TRYWAIT P0, [R0+URZ], R3 ;  /* 0x00000003000075a7 */ /* 0x0022a400080011ff */
[----:B--2---:R-:W-:Y:S05]  /*7380*/  @!P0 NANOSLEEP.SYNCS 0x989680 ;  /* 0x009896800000895d */ /* 0x004fea0003900000 */
[----:B------:R-:W2:Y:S02]  /*7390*/  @!P0 SYNCS.PHASECHK.TRANS64 P0, [R0+URZ], R3 ;  /* 0x00000003000085a7 */ /* 0x000ea400080010ff */
[----:B--2---:R-:W-:Y:S05]  /*73a0*/  @!P0 BRA `(.L_x_129) ;  /* 0xfffffffc00f08947 */ /* 0x004fea000383ffff */
[----:B------:R-:W-:Y:S05]  /*73b0*/  BRA `(.L_x_130) ;  /* 0xffffffb000ec7947 */ /* 0x000fea000383ffff */
.L_x_41:
[----:B----4-:R-:W-:-:S07]  /*73c0*/  MOV R0, UR5 ;  /* 0x0000000500007c02 */ /* 0x010fce0008000f00 */
.L_x_131:
[----:B-1----:R1:W2:Y:S02]  /*73d0*/  SYNCS.PHASECHK.TRANS64.TRYWAIT P0, [R0+URZ], R3 ;  /* 0x00000003000075a7 */ /* 0x0022a400080011ff */
[----:B--2---:R-:W-:Y:S05]  /*73e0*/  @!P0 NANOSLEEP.SYNCS 0x989680 ;  /* 0x009896800000895d */ /* 0x004fea0003900000 */
[----:B------:R-:W2:Y:S02]  /*73f0*/  @!P0 SYNCS.PHASECHK.TRANS64 P0, [R0+URZ], R3 ;  /* 0x00000003000085a7 */ /* 0x000ea400080010ff */
[----:B--2---:R-:W-:Y:S05]  /*7400*/  @!P0 BRA `(.L_x_131) ;  /* 0xfffffffc00f08947 */ /* 0x004fea000383ffff */
[----:B------:R-:W-:Y:S05]  /*7410*/  BRA `(.L_x_132) ;  /* 0xffffffb000f87947 */ /* 0x000fea000383ffff */
.L_x_42:
[----:B----4-:R-:W-:-:S07]  /*7420*/  MOV R0, UR5 ;  /* 0x0000000500007c02 */ /* 0x010fce0008000f00 */
.L_x_133:
[----:B-1----:R1:W2:Y:S02]  /*7430*/  SYNCS.PHASECHK.TRANS64.TRYWAIT P0, [R0+URZ], R3 ;  /* 0x00000003000075a7 */ /* 0x0022a400080011ff */
[----:B--2---:R-:W-:Y:S05]  /*7440*/  @!P0 NANOSLEEP.SYNCS 0x989680 ;  /* 0x009896800000895d */ /* 0x004fea0003900000 */
[----:B------:R-:W2:Y:S02]  /*7450*/  @!P0 SYNCS.PHASECHK.TRANS64 P0, [R0+URZ], R3 ;  /* 0x00000003000085a7 */ /* 0x000ea400080010ff */
[----:B--2---:R-:W-:Y:S05]  /*7460*/  @!P0 BRA `(.L_x_133) ;  /* 0xfffffffc00f08947 */ /* 0x004fea000383ffff */
[----:B------:R-:W-:Y:S05]  /*7470*/  BRA `(.L_x_134) ;  /* 0xffffffb400047947 */ /* 0x000fea000383ffff */
.L_x_43:
[----:B----4-:R-:W-:-:S07]  /*7480*/  MOV R0, UR5 ;  /* 0x0000000500007c02 */ /* 0x010fce0008000f00 */
.L_x_135:
[----:B-1----:R1:W2:Y:S02]  /*7490*/  SYNCS.PHASECHK.TRANS64.TRYWAIT P0, [R0+URZ], R3 ;  /* 0x00000003000075a7 */ /* 0x0022a400080011ff */
[----:B--2---:R-:W-:Y:S05]  /*74a0*/  @!P0 NANOSLEEP.SYNCS 0x989680 ;  /* 0x009896800000895d */ /* 0x004fea0003900000 */
[----:B------:R-:W2:Y:S02]  /*74b0*/  @!P0 SYNCS.PHASECHK.TRANS64 P0, [R0+URZ], R3 ;  /* 0x00000003000085a7 */ /* 0x000ea400080010ff */
[----:B--2---:R-:W-:Y:S05]  /*74c0*/  @!P0 BRA `(.L_x_135) ;  /* 0xfffffffc00f08947 */ /* 0x004fea000383ffff */
[----:B------:R-:W-:Y:S05]  /*74d0*/  BRA `(.L_x_136) ;  /* 0xffffffb400107947 */ /* 0x000fea000383ffff */
.L_x_44:
[----:B----4-:R-:W-:-:S07]  /*74e0*/  MOV R0, UR5 ;  /* 0x0000000500007c02 */ /* 0x010fce0008000f00 */
.L_x_137:
[----:B-1----:R1:W2:Y:S02]  /*74f0*/  SYNCS.PHASECHK.TRANS64.TRYWAIT P0, [R0+URZ], R3 ;  /* 0x00000003000075a7 */ /* 0x0022a400080011ff */
[----:B--2---:R-:W-:Y:S05]  /*7500*/  @!P0 NANOSLEEP.SYNCS 0x989680 ;  /* 0x009896800000895d */ /* 0x004fea0003900000 */
[----:B------:R-:W2:Y:S02]  /*7510*/  @!P0 SYNCS.PHASECHK.TRANS64 P0, [R0+URZ], R3 ;  /* 0x00000003000085a7 */ /* 0x000ea400080010ff */
[----:B--2---:R-:W-:Y:S05]  /*7520*/  @!P0 BRA `(.L_x_137) ;  /* 0xfffffffc00f08947 */ /* 0x004fea000383ffff */
[----:B------:R-:W-:Y:S05]  /*7530*/  BRA `(.L_x_138) ;  /* 0xffffffb4001c7947 */ /* 0x000fea000383ffff */
.L_x_45:
[----:B----4-:R-:W-:-:S07]  /*7540*/  MOV R0, UR5 ;  /* 0x0000000500007c02 */ /* 0x010fce0008000f00 */
.L_x_139:
[----:B-1----:R1:W2:Y:S02]  /*7550*/  SYNCS.PHASECHK.TRANS64.TRYWAIT P0, [R0+URZ], R3 ;  /* 0x00000003000075a7 */ /* 0x0022a400080011ff */
[----:B--2---:R-:W-:Y:S05]  /*7560*/  @!P0 NANOSLEEP.SYNCS 0x989680 ;  /* 0x009896800000895d */ /* 0x004fea0003900000 */
[----:B------:R-:W2:Y:S02]  /*7570*/  @!P0 SYNCS.PHASECHK.TRANS64 P0, [R0+URZ], R3 ;  /* 0x00000003000085a7 */ /* 0x000ea400080010ff */
[----:B--2---:R-:W-:Y:S05]  /*7580*/  @!P0 BRA `(.L_x_139) ;  /* 0xfffffffc00f08947 */ /* 0x004fea000383ffff */
[----:B------:R-:W-:Y:S05]  /*7590*/  BRA `(.L_x_140) ;  /* 0xffffffb400287947 */ /* 0x000fea000383ffff */
.L_x_46:
[----:B----4-:R-:W-:-:S07]  /*75a0*/  MOV R0, UR5 ;  /* 0x0000000500007c02 */ /* 0x010fce0008000f00 */
.L_x_141:
[----:B-1----:R1:W2:Y:S02]  /*75b0*/  SYNCS.PHASECHK.TRANS64.TRYWAIT P0, [R0+URZ], R3 ;  /* 0x00000003000075a7 */ /* 0x0022a400080011ff */
[----:B--2---:R-:W-:Y:S05]  /*75c0*/  @!P0 NANOSLEEP.SYNCS 0x989680 ;  /* 0x009896800000895d */ /* 0x004fea0003900000 */
[----:B------:R-:W2:Y:S02]  /*75d0*/  @!P0 SYNCS.PHASECHK.TRANS64 P0, [R0+URZ], R3 ;  /* 0x00000003000085a7 */ /* 0x000ea400080010ff */
[----:B--2---:R-:W-:Y:S05]  /*75e0*/  @!P0 BRA `(.L_x_141) ;  /* 0xfffffffc00f08947 */ /* 0x004fea000383ffff */
[----:B------:R-:W-:Y:S05]  /*75f0*/  BRA `(.L_x_142) ;  /* 0xffffffb400347947 */ /* 0x000fea000383ffff */
.L_x_47:
[----:B----4-:R-:W-:-:S07]  /*7600*/  MOV R0, UR5 ;  /* 0x0000000500007c02 */ /* 0x010fce0008000f00 */
.L_x_143:
[----:B-1----:R1:W2:Y:S02]  /*7610*/  SYNCS.PHASECHK.TRANS64.TRYWAIT P0, [R0+URZ], R3 ;  /* 0x00000003000075a7 */ /* 0x0022a400080011ff */
[----:B--2---:R-:W-:Y:S05]  /*7620*/  @!P0 NANOSLEEP.SYNCS 0x989680 ;  /* 0x009896800000895d */ /* 0x004fea0003900000 */
[----:B------:R-:W2:Y:S02]  /*7630*/  @!P0 SYNCS.PHASECHK.TRANS64 P0, [R0+URZ], R3 ;  /* 0x00000003000085a7 */ /* 0x000ea400080010ff */
[----:B--2---:R-:W-:Y:S05]  /*7640*/  @!P0 BRA `(.L_x_143) ;  /* 0xfffffffc00f08947 */ /* 0x004fea000383ffff */
[----:B------:R-:W-:Y:S05]  /*7650*/  BRA `(.L_x_144) ;  /* 0xffffffb400407947 */ /* 0x000fea000383ffff */
.L_x_48:
[----:B----4-:R-:W-:-:S07]  /*7660*/  MOV R0, UR5 ;  /* 0x0000000500007c02 */ /* 0x010fce0008000f00 */
.L_x_145:
[----:B-1----:R1:W2:Y:S02]  /*7670*/  SYNCS.PHASECHK.TRANS64.TRYWAIT P0, [R0+URZ], R3 ;  /* 0x00000003000075a7 */ /* 0x0022a400080011ff */
[----:B--2---:R-:W-:Y:S05]  /*7680*/  @!P0 NANOSLEEP.SYNCS 0x989680 ;  /* 0x009896800000895d */ /* 0x004fea0003900000 */
[----:B------:R-:W2:Y:S02]  /*7690*/  @!P0 SYNCS.PHASECHK.TRANS64 P0, [R0+URZ], R3 ;  /* 0x00000003000085a7 */ /* 0x000ea400080010ff */
[----:B--2---:R-:W-:Y:S05]  /*76a0*/  @!P0 BRA `(.L_x_145) ;  /* 0xfffffffc00f08947 */ /* 0x004fea000383ffff */
[----:B------:R-:W-:Y:S05]  /*76b0*/  BRA `(.L_x_146) ;  /* 0xffffffb4004c7947 */ /* 0x000fea000383ffff */
.L_x_49:
[----:B----4-:R-:W-:-:S07]  /*76c0*/  MOV R0, UR5 ;  /* 0x0000000500007c02 */ /* 0x010fce0008000f00 */
.L_x_147:
[----:B-1----:R1:W2:Y:S02]  /*76d0*/  SYNCS.PHASECHK.TRANS64.TRYWAIT P0, [R0+URZ], R3 ;  /* 0x00000003000075a7 */ /* 0x0022a400080011ff */
[----:B--2---:R-:W-:Y:S05]  /*76e0*/  @!P0 NANOSLEEP.SYNCS 0x989680 ;  /* 0x009896800000895d */ /* 0x004fea0003900000 */
[----:B------:R-:W2:Y:S02]  /*76f0*/  @!P0 SYNCS.PHASECHK.TRANS64 P0, [R0+URZ], R3 ;  /* 0x00000003000085a7 */ /* 0x000ea400080010ff */
[----:B--2---:R-:W-:Y:S05]  /*7700*/  @!P0 BRA `(.L_x_147) ;  /* 0xfffffffc00f08947 */ /* 0x004fea000383ffff */
[----:B------:R-:W-:Y:S05]  /*7710*/  BRA `(.L_x_148) ;  /* 0xffffffb400587947 */ /* 0x000fea000383ffff */
.L_x_50:
[----:B----4-:R-:W-:-:S07]  /*7720*/  MOV R0, UR5 ;  /* 0x0000000500007c02 */ /* 0x010fce0008000f00 */
.L_x_149:
[----:B-1----:R1:W2:Y:S02]  /*7730*/  SYNCS.PHASECHK.TRANS64.TRYWAIT P0, [R0+URZ], R3 ;  /* 0x00000003000075a7 */ /* 0x0022a400080011ff */
[----:B--2---:R-:W-:Y:S05]  /*7740*/  @!P0 NANOSLEEP.SYNCS 0x989680 ;  /* 0x009896800000895d */ /* 0x004fea0003900000 */
[----:B------:R-:W2:Y:S02]  /*7750*/  @!P0 SYNCS.PHASECHK.TRANS64 P0, [R0+URZ], R3 ;  /* 0x00000003000085a7 */ /* 0x000ea400080010ff */
[----:B--2---:R-:W-:Y:S05]  /*7760*/  @!P0 BRA `(.L_x_149) ;  /* 0xfffffffc00f08947 */ /* 0x004fea000383ffff */
[----:B------:R-:W-:Y:S05]  /*7770*/  BRA `(.L_x_150) ;  /* 0xffffffb400647947 */ /* 0x000fea000383ffff */
.L_x_51:
[----:B----4-:R-:W-:-:S07]  /*7780*/  MOV R0, UR5 ;  /* 0x0000000500007c02 */ /* 0x010fce0008000f00 */
.L_x_151:
[----:B-1----:R1:W2:Y:S02]  /*7790*/  SYNCS.PHASECHK.TRANS64.TRYWAIT P0, [R0+URZ], R3 ;  /* 0x00000003000075a7 */ /* 0x0022a400080011ff */
[----:B--2---:R-:W-:Y:S05]  /*77a0*/  @!P0 NANOSLEEP.SYNCS 0x989680 ;  /* 0x009896800000895d */ /* 0x004fea0003900000 */
[----:B------:R-:W2:Y:S02]  /*77b0*/  @!P0 SYNCS.PHASECHK.TRANS64 P0, [R0+URZ], R3 ;  /* 0x00000003000085a7 */ /* 0x000ea400080010ff */
[----:B--2---:R-:W-:Y:S05]  /*77c0*/  @!P0 BRA `(.L_x_151) ;  /* 0xfffffffc00f08947 */ /* 0x004fea000383ffff */
[----:B------:R-:W-:Y:S05]  /*77d0*/  BRA `(.L_x_152) ;  /* 0xffffffb400707947 */ /* 0x000fea000383ffff */
.L_x_52:
[----:B----4-:R-:W-:-:S07]  /*77e0*/  MOV R0, UR5 ;  /* 0x0000000500007c02 */ /* 0x010fce0008000f00 */
.L_x_153:
[----:B-1----:R1:W2:Y:S02]  /*77f0*/  SYNCS.PHASECHK.TRANS64.TRYWAIT P0, [R0+URZ], R3 ;  /* 0x00000003000075a7 */ /* 0x0022a400080011ff */
[----:B--2---:R-:W-:Y:S05]  /*7800*/  @!P0 NANOSLEEP.SYNCS 0x989680 ;  /* 0x009896800000895d */ /* 0x004fea0003900000 */
[----:B------:R-:W2:Y:S02]  /*7810*/  @!P0 SYNCS.PHASECHK.TRANS64 P0, [R0+URZ], R3 ;  /* 0x00000003000085a7 */ /* 0x000ea400080010ff */
[----:B--2---:R-:W-:Y:S05]  /*7820*/  @!P0 BRA `(.L_x_153) ;  /* 0xfffffffc00f08947 */ /* 0x004fea000383ffff */
[----:B------:R-:W-:Y:S05]  /*7830*/  BRA `(.L_x_154) ;  /* 0xffffffb4007c7947 */ /* 0x000fea000383ffff */
.L_x_53:
[----:B----4-:R-:W-:-:S07]  /*7840*/  MOV R0, UR5 ;  /* 0x0000000500007c02 */ /* 0x010fce0008000f00 */
.L_x_155:
[----:B-1----:R1:W2:Y:S02]  /*7850*/  SYNCS.PHASECHK.TRANS64.TRYWAIT P0, [R0+URZ], R3 ;  /* 0x00000003000075a7 */ /* 0x0022a400080011ff */
[----:B--2---:R-:W-:Y:S05]  /*7860*/  @!P0 NANOSLEEP.SYNCS 0x989680 ;  /* 0x009896800000895d */ /* 0x004fea0003900000 */
[----:B------:R-:W2:Y:S02]  /*7870*/  @!P0 SYNCS.PHASECHK.TRANS64 P0, [R0+URZ], R3 ;  /* 0x00000003000085a7 */ /* 0x000ea400080010ff */
[----:B--2---:R-:W-:Y:S05]  /*7880*/  @!P0 BRA `(.L_x_155) ;  /* 0xfffffffc00f08947 */ /* 0x004fea000383ffff */
[----:B------:R-:W-:Y:S05]  /*7890*/  BRA `(.L_x_156) ;  /* 0xffffffb400887947 */ /* 0x000fea000383ffff */
.L_x_54:
[----:B----4-:R-:W-:-:S07]  /*78a0*/  MOV R0, UR5 ;  /* 0x0000000500007c02 */ /* 0x010fce0008000f00 */
.L_x_157:
[----:B-1----:R1:W2:Y:S02]  /*78b0*/  SYNCS.PHASECHK.TRANS64.TRYWAIT P0, [R0+URZ], R3 ;  /* 0x00000003000075a7 */ /* 0x0022a400080011ff */
[----:B--2---:R-:W-:Y:S05]  /*78c0*/  @!P0 NANOSLEEP.SYNCS 0x989680 ;  /* 0x009896800000895d */ /* 0x004fea0003900000 */
[----:B------:R-:W2:Y:S02]  /*78d0*/  @!P0 SYNCS.PHASECHK.TRANS64 P0, [R0+URZ], R3 ;  /* 0x00000003000085a7 */ /* 0x000ea400080010ff */
[----:B--2---:R-:W-:Y:S05]  /*78e0*/  @!P0 BRA `(.L_x_157) ;  /* 0xfffffffc00f08947 */ /* 0x004fea000383ffff */
[----:B------:R-:W-:Y:S05]  /*78f0*/  BRA `(.L_x_158) ;  /* 0xffffffb400947947 */ /* 0x000fea000383ffff */
.L_x_55:
[----:B----4-:R-:W-:-:S07]  /*7900*/  MOV R0, UR5 ;  /* 0x0000000500007c02 */ /* 0x010fce0008000f00 */
.L_x_159:
[----:B-1----:R1:W2:Y:S02]  /*7910*/  SYNCS.PHASECHK.TRANS64.TRYWAIT P0, [R0+URZ], R3 ;  /* 0x00000003000075a7 */ /* 0x0022a400080011ff */
[----:B--2---:R-:W-:Y:S05]  /*7920*/  @!P0 NANOSLEEP.SYNCS 0x989680 ;  /* 0x009896800000895d */ /* 0x004fea0003900000 */
[----:B------:R-:W2:Y:S02]  /*7930*/  @!P0 SYNCS.PHASECHK.TRANS64 P0, [R0+URZ], R3 ;  /* 0x00000003000085a7 */ /* 0x000ea400080010ff */
[----:B--2---:R-:W-:Y:S05]  /*7940*/  @!P0 BRA `(.L_x_159) ;  /* 0xfffffffc00f08947 */ /* 0x004fea000383ffff */
[----:B------:R-:W-:Y:S05]  /*7950*/  BRA `(.L_x_160) ;  /* 0xffffffb400a07947 */ /* 0x000fea000383ffff */
.L_x_56:
[----:B----4-:R-:W-:-:S07]  /*7960*/  MOV R0, UR5 ;  /* 0x0000000500007c02 */ /* 0x010fce0008000f00 */
.L_x_161:
[----:B-1----:R1:W2:Y:S02]  /*7970*/  SYNCS.PHASECHK.TRANS64.TRYWAIT P0, [R0+URZ], R3 ;  /* 0x00000003000075a7 */ /* 0x0022a400080011ff */
[----:B--2---:R-:W-:Y:S05]  /*7980*/  @!P0 NANOSLEEP.SYNCS 0x989680 ;  /* 0x009896800000895d */ /* 0x004fea0003900000 */
[----:B------:R-:W2:Y:S02]  /*7990*/  @!P0 SYNCS.PHASECHK.TRANS64 P0, [R0+URZ], R3 ;  /* 0x00000003000085a7 */ /* 0x000ea400080010ff */
[----:B--2---:R-:W-:Y:S05]  /*79a0*/  @!P0 BRA `(.L_x_161) ;  /* 0xfffffffc00f08947 */ /* 0x004fea000383ffff */
[----:B------:R-:W-:Y:S05]  /*79b0*/  BRA `(.L_x_162) ;  /* 0xffffffb400ac7947 */ /* 0x000fea000383ffff */
.L_x_57:
[----:B----4-:R-:W-:-:S07]  /*79c0*/  MOV R0, UR5 ;  /* 0x0000000500007c02 */ /* 0x010fce0008000f00 */
.L_x_163:
[----:B-1----:R1:W2:Y:S02]  /*79d0*/  SYNCS.PHASECHK.TRANS64.TRYWAIT P0, [R0+URZ], R3 ;  /* 0x00000003000075a7 */ /* 0x0022a400080011ff */
[----:B--2---:R-:W-:Y:S05]  /*79e0*/  @!P0 NANOSLEEP.SYNCS 0x989680 ;  /* 0x009896800000895d */ /* 0x004fea0003900000 */
[----:B------:R-:W2:Y:S02]  /*79f0*/  @!P0 SYNCS.PHASECHK.TRANS64 P0, [R0+URZ], R3 ;  /* 0x00000003000085a7 */ /* 0x000ea400080010ff */
[----:B--2---:R-:W-:Y:S05]  /*7a00*/  @!P0 BRA `(.L_x_163) ;  /* 0xfffffffc00f08947 */ /* 0x004fea000383ffff */
[----:B------:R-:W-:Y:S05]  /*7a10*/  BRA `(.L_x_164) ;  /* 0xffffffb400b87947 */ /* 0x000fea000383ffff */
.L_x_58:
[----:B----4-:R-:W-:-:S07]  /*7a20*/  MOV R0, UR5 ;  /* 0x0000000500007c02 */ /* 0x010fce0008000f00 */
.L_x_165:
[----:B-1----:R1:W2:Y:S02]  /*7a30*/  SYNCS.PHASECHK.TRANS64.TRYWAIT P0, [R0+URZ], R3 ;  /* 0x00000003000075a7 */ /* 0x0022a400080011ff */
[----:B--2---:R-:W-:Y:S05]  /*7a40*/  @!P0 NANOSLEEP.SYNCS 0x989680 ;  /* 0x009896800000895d */ /* 0x004fea0003900000 */
[----:B------:R-:W2:Y:S02]  /*7a50*/  @!P0 SYNCS.PHASECHK.TRANS64 P0, [R0+URZ], R3 ;  /* 0x00000003000085a7 */ /* 0x000ea400080010ff */
[----:B--2---:R-:W-:Y:S05]  /*7a60*/  @!P0 BRA `(.L_x_165) ;  /* 0xfffffffc00f08947 */ /* 0x004fea000383ffff */
[----:B------:R-:W-:Y:S05]  /*7a70*/  BRA `(.L_x_166) ;  /* 0xffffffb400c47947 */ /* 0x000fea000383ffff */
.L_x_59:
[----:B----4-:R-:W-:-:S07]  /*7a80*/  MOV R0, UR5 ;  /* 0x0000000500007c02 */ /* 0x010fce0008000f00 */
.L_x_167:
[----:B-1----:R1:W2:Y:S02]  /*7a90*/  SYNCS.PHASECHK.TRANS64.TRYWAIT P0, [R0+URZ], R3 ;  /* 0x00000003000075a7 */ /* 0x0022a400080011ff */
[----:B--2---:R-:W-:Y:S05]  /*7aa0*/  @!P0 NANOSLEEP.SYNCS 0x989680 ;  /* 0x009896800000895d */ /* 0x004fea0003900000 */
[----:B------:R-:W2:Y:S02]  /*7ab0*/  @!P0 SYNCS.PHASECHK.TRANS64 P0, [R0+URZ], R3 ;  /* 0x00000003000085a7 */ /* 0x000ea400080010ff */
[----:B--2---:R-:W-:Y:S05]  /*7ac0*/  @!P0 BRA `(.L_x_167) ;  /* 0xfffffffc00f08947 */ /* 0x004fea000383ffff */
[----:B------:R-:W-:Y:S05]  /*7ad0*/  BRA `(.L_x_168) ;  /* 0xffffffb400d07947 */ /* 0x000fea000383ffff */
.L_x_60:
[----:B----4-:R-:W-:-:S07]  /*7ae0*/  MOV R0, UR5 ;  /* 0x0000000500007c02 */ /* 0x010fce0008000f00 */
.L_x_169:
[----:B-1----:R1:W2:Y:S02]  /*7af0*/  SYNCS.PHASECHK.TRANS64.TRYWAIT P0, [R0+URZ], R3 ;  /* 0x00000003000075a7 */ /* 0x0022a400080011ff */
[----:B--2---:R-:W-:Y:S05]  /*7b00*/  @!P0 NANOSLEEP.SYNCS 0x989680 ;  /* 0x009896800000895d */ /* 0x004fea0003900000 */
[----:B------:R-:W2:Y:S02]  /*7b10*/  @!P0 SYNCS.PHASECHK.TRANS64 P0, [R0+URZ], R3 ;  /* 0x00000003000085a7 */ /* 0x000ea400080010ff */
[----:B--2---:R-:W-:Y:S05]  /*7b20*/  @!P0 BRA `(.L_x_169) ;  /* 0xfffffffc00f08947 */ /* 0x004fea000383ffff */
[----:B------:R-:W-:Y:S05]  /*7b30*/  BRA `(.L_x_170) ;  /* 0xffffffb400dc7947 */ /* 0x000fea000383ffff */
.L_x_61:
[----:B----4-:R-:W-:-:S07]  /*7b40*/  MOV R0, UR5 ;  /* 0x0000000500007c02 */ /* 0x010fce0008000f00 */
.L_x_171:
[----:B-1----:R1:W2:Y:S02]  /*7b50*/  SYNCS.PHASECHK.TRANS64.TRYWAIT P0, [R0+URZ], R3 ;  /* 0x00000003000075a7 */ /* 0x0022a400080011ff */
[----:B--2---:R-:W-:Y:S05]  /*7b60*/  @!P0 NANOSLEEP.SYNCS 0x989680 ;  /* 0x009896800000895d */ /* 0x004fea0003900000 */
[----:B------:R-:W2:Y:S02]  /*7b70*/  @!P0 SYNCS.PHASECHK.TRANS64 P0, [R0+URZ], R3 ;  /* 0x00000003000085a7 */ /* 0x000ea400080010ff */
[----:B--2---:R-:W-:Y:S05]  /*7b80*/  @!P0 BRA `(.L_x_171) ;  /* 0xfffffffc00f08947 */ /* 0x004fea000383ffff */
[----:B------:R-:W-:Y:S05]  /*7b90*/  BRA `(.L_x_172) ;  /* 0xffffffb400e87947 */ /* 0x000fea000383ffff */
.L_x_62:
[----:B----4-:R-:W-:-:S07]  /*7ba0*/  MOV R0, UR5 ;  /* 0x0000000500007c02 */ /* 0x010fce0008000f00 */
.L_x_173:
[----:B-1----:R1:W2:Y:S02]  /*7bb0*/  SYNCS.PHASECHK.TRANS64.TRYWAIT P0, [R0+URZ], R3 ;  /* 0x00000003000075a7 */ /* 0x0022a400080011ff */
[----:B--2---:R-:W-:Y:S05]  /*7bc0*/  @!P0 NANOSLEEP.SYNCS 0x989680 ;  /* 0x009896800000895d */ /* 0x004fea0003900000 */
[----:B------:R-:W2:Y:S02]  /*7bd0*/  @!P0 SYNCS.PHASECHK.TRANS64 P0, [R0+URZ], R3 ;  /* 0x00000003000085a7 */ /* 0x000ea400080010ff */
[----:B--2---:R-:W-:Y:S05]  /*7be0*/  @!P0 BRA `(.L_x_173) ;  /* 0xfffffffc00f08947 */ /* 0x004fea000383ffff */
[----:B------:R-:W-:Y:S05]  /*7bf0*/  BRA `(.L_x_174) ;  /* 0xffffffb400f47947 */ /* 0x000fea000383ffff */
.L_x_65:
[----:B-1----:R1:W2:Y:S02]  /*7c00*/  SYNCS.PHASECHK.TRANS64.TRYWAIT P0, [R0+URZ+0x230], R5 ;  /* 0x00023005000075a7 */ /* 0x0022a400080011ff */
[----:B--2---:R-:W-:Y:S05]  /*7c10*/  @!P0 NANOSLEEP.SYNCS 0x989680 ;  /* 0x009896800000895d */ /* 0x004fea0003900000 */
[----:B------:R-:W2:Y:S02]  /*7c20*/  @!P0 SYNCS.PHASECHK.TRANS64 P0, [R0+URZ+0x230], R5 ;  /* 0x00023005000085a7 */ /* 0x000ea400080010ff */
[----:B--2---:R-:W-:Y:S05]  /*7c30*/  @!P0 BRA `(.L_x_65) ;  /* 0xfffffffc00f08947 */ /* 0x004fea000383ffff */
[----:B------:R-:W-:Y:S05]  /*7c40*/  BRA `(.L_x_175) ;  /* 0xffffffb800507947 */ /* 0x000fea000383ffff */
.L_x_66:
[----:B------:R-:W-:-:S07]  /*7c50*/  MOV R0, UR5 ;  /* 0x0000000500007c02 */ /* 0x000fce0008000f00 */
.L_x_176:
[----:B-1----:R1:W2:Y:S02]  /*7c60*/  SYNCS.PHASECHK.TRANS64.TRYWAIT P0, [R0+URZ+0x1e0], R5 ;  /* 0x0001e005000075a7 */ /* 0x0022a400080011ff */
[----:B--2---:R-:W-:Y:S05]  /*7c70*/  @!P0 NANOSLEEP.SYNCS 0x989680 ;  /* 0x009896800000895d */ /* 0x004fea0003900000 */
[----:B------:R-:W2:Y:S02]  /*7c80*/  @!P0 SYNCS.PHASECHK.TRANS64 P0, [R0+URZ+0x1e0], R5 ;  /* 0x0001e005000085a7 */ /* 0x000ea400080010ff */
[----:B--2---:R-:W-:Y:S05]  /*7c90*/  @!P0 BRA `(.L_x_176) ;  /* 0xfffffffc00f08947 */ /* 0x004fea000383ffff */
[----:B------:R-:W-:Y:S05]  /*7ca0*/  BRA `(.L_x_177) ;  /* 0xffffffb800607947 */ /* 0x000fea000383ffff */
.L_x_67:
[----:B-1----:R1:W2:Y:S02]  /*7cb0*/  SYNCS.PHASECHK.TRANS64.TRYWAIT P1, [R0+URZ+0x1d0], R5 ;  /* 0x0001d005000075a7 */ /* 0x0022a400080211ff */
[----:B--2---:R-:W-:Y:S05]  /*7cc0*/  @!P1 NANOSLEEP.SYNCS 0x989680 ;  /* 0x009896800000995d */ /* 0x004fea0003900000 */
[----:B------:R-:W2:Y:S02]  /*7cd0*/  @!P1 SYNCS.PHASECHK.TRANS64 P1, [R0+URZ+0x1d0], R5 ;  /* 0x0001d005000095a7 */ /* 0x000ea400080210ff */
[----:B--2---:R-:W-:Y:S05]  /*7ce0*/  @!P1 BRA `(.L_x_67) ;  /* 0xfffffffc00f09947 */ /* 0x004fea000383ffff */
[----:B------:R-:W-:Y:S05]  /*7cf0*/  BRA `(.L_x_178) ;  /* 0xffffffb800907947 */ /* 0x000fea000383ffff */
.L_x_70:
[----:B------:R-:W-:-:S07]  /*7d00*/  MOV R0, UR5 ;  /* 0x0000000500007c02 */ /* 0x000fce0008000f00 */
.L_x_179:
[----:B-1----:R1:W2:Y:S02]  /*7d10*/  SYNCS.PHASECHK.TRANS64.TRYWAIT P0, [R0+URZ+0x1e0], R3 ;  /* 0x0001e003000075a7 */ /* 0x0022a400080011ff */
[----:B--2---:R-:W-:Y:S05]  /*7d20*/  @!P0 NANOSLEEP.SYNCS 0x989680 ;  /* 0x009896800000895d */ /* 0x004fea0003900000 */
[----:B------:R-:W2:Y:S02]  /*7d30*/  @!P0 SYNCS.PHASECHK.TRANS64 P0, [R0+URZ+0x1e0], R3 ;  /* 0x0001e003000085a7 */ /* 0x000ea400080010ff */
[----:B--2---:R-:W-:Y:S05]  /*7d40*/  @!P0 BRA `(.L_x_179) ;  /* 0xfffffffc00f08947 */ /* 0x004fea000383ffff */
[----:B------:R-:W-:Y:S05]  /*7d50*/  BRA `(.L_x_69) ;  /* 0xffffffb800e47947 */ /* 0x000fea000383ffff */
.L_x_77:
[----:B-1----:R1:W2:Y:S02]  /*7d60*/  SYNCS.PHASECHK.TRANS64.TRYWAIT P1, [R0+URZ+0x1d0], R5 ;  /* 0x0001d005000075a7 */ /* 0x0022a400080211ff */
[----:B--2---:R-:W-:Y:S05]  /*7d70*/  @!P1 NANOSLEEP.SYNCS 0x989680 ;  /* 0x009896800000995d */ /* 0x004fea0003900000 */
[----:B------:R-:W2:Y:S02]  /*7d80*/  @!P1 SYNCS.PHASECHK.TRANS64 P1, [R0+URZ+0x1d0], R5 ;  /* 0x0001d005000095a7 */ /* 0x000ea400080210ff */
[----:B--2---:R-:W-:Y:S05]  /*7d90*/  @!P1 BRA `(.L_x_77) ;  /* 0xfffffffc00f09947 */ /* 0x004fea000383ffff */
[----:B------:R-:W-:Y:S05]  /*7da0*/  BRA `(.L_x_180) ;  /* 0xffffffc000407947 */ /* 0x000fea000383ffff */
.L_x_78:
[----:B------:R-:W-:-:S07]  /*7db0*/  MOV R3, UR8 ;  /* 0x0000000800037c02 */ /* 0x000fce0008000f00 */
.L_x_181:
[----:B-1----:R1:W2:Y:S02]  /*7dc0*/  SYNCS.PHASECHK.TRANS64.TRYWAIT P0, [R3+URZ+0x210], R0 ;  /* 0x00021000030075a7 */ /* 0x0022a400080011ff */
[----:B--2---:R-:W-:Y:S05]  /*7dd0*/  @!P0 NANOSLEEP.SYNCS 0x989680 ;  /* 0x009896800000895d */ /* 0x004fea0003900000 */
[----:B------:R-:W2:Y:S02]  /*7de0*/  @!P0 SYNCS.PHASECHK.TRANS64 P0, [R3+URZ+0x210], R0 ;  /* 0x00021000030085a7 */ /* 0x000ea400080010ff */
[----:B--2---:R-:W-:Y:S05]  /*7df0*/  @!P0 BRA `(.L_x_181) ;  /* 0xfffffffc00f08947 */ /* 0x004fea000383ffff */
[----:B------:R-:W-:Y:S05]  /*7e00*/  BRA `(.L_x_182) ;  /* 0xffffffc000907947 */ /* 0x000fea000383ffff */
.L_x_81:
[----:B------:R-:W-:Y:S07]  /*7e10*/  MOV R0, UR7 ;  /* 0x0000000700007c02 */ /* 0x000fee0008000f00 */
.L_x_183:
[----:B-1----:R1:W2:Y:S02]  /*7e20*/  SYNCS.PHASECHK.TRANS64.TRYWAIT P0, [R0+URZ], R3 ;  /* 0x00000003000075a7 */ /* 0x0022a400080011ff */
[----:B--2---:R-:W-:Y:S05]  /*7e30*/  @!P0 NANOSLEEP.SYNCS 0x989680 ;  /* 0x009896800000895d */ /* 0x004fea0003900000 */
[----:B------:R-:W2:Y:S02]  /*7e40*/  @!P0 SYNCS.PHASECHK.TRANS64 P0, [R0+URZ], R3 ;  /* 0x00000003000085a7 */ /* 0x000ea400080010ff */
[----:B--2---:R-:W-:Y:S05]  /*7e50*/  @!P0 BRA `(.L_x_183) ;  /* 0xfffffffc00f08947 */ /* 0x004fea000383ffff */
[----:B------:R-:W-:Y:S05]  /*7e60*/  BRA `(.L_x_80) ;  /* 0xffffffc000ac7947 */ /* 0x000fea000383ffff */
.L_x_84:
[----:B------:R-:W-:-:S07]  /*7e70*/  MOV R0, UR5 ;  /* 0x0000000500007c02 */ /* 0x000fce0008000f00 */
.L_x_184:
[----:B--2---:R2:W3:Y:S02]  /*7e80*/  SYNCS.PHASECHK.TRANS64.TRYWAIT P0, [R0+URZ], R3 ;  /* 0x00000003000075a7 */ /* 0x0044e400080011ff */
[----:B---3--:R-:W-:Y:S05]  /*7e90*/  @!P0 NANOSLEEP.SYNCS 0x989680 ;  /* 0x009896800000895d */ /* 0x008fea0003900000 */
[----:B------:R-:W3:Y:S02]  /*7ea0*/  @!P0 SYNCS.PHASECHK.TRANS64 P0, [R0+URZ], R3 ;  /* 0x00000003000085a7 */ /* 0x000ee400080010ff */
[----:B---3--:R-:W-:Y:S05]  /*7eb0*/  @!P0 BRA `(.L_x_184) ;  /* 0xfffffffc00f08947 */ /* 0x008fea000383ffff */
[----:B------:R-:W-:Y:S05]  /*7ec0*/  BRA `(.L_x_185) ;  /* 0xffffffc400607947 */ /* 0x000fea000383ffff */
.L_x_85:
[----:B------:R-:W-:-:S07]  /*7ed0*/  MOV R0, UR5 ;  /* 0x0000000500007c02 */ /* 0x000fce0008000f00 */
.L_x_186:
[----:B-1----:R1:W2:Y:S02]  /*7ee0*/  SYNCS.PHASECHK.TRANS64.TRYWAIT P0, [R0+URZ], R3 ;  /* 0x00000003000075a7 */ /* 0x0022a400080011ff */
[----:B--2---:R-:W-:Y:S05]  /*7ef0*/  @!P0 NANOSLEEP.SYNCS 0x989680 ;  /* 0x009896800000895d */ /* 0x004fea0003900000 */
[----:B------:R-:W2:Y:S02]  /*7f00*/  @!P0 SYNCS.PHASECHK.TRANS64 P0, [R0+URZ], R3 ;  /* 0x00000003000085a7 */ /* 0x000ea400080010ff */
[----:B--2---:R-:W-:Y:S05]  /*7f10*/  @!P0 BRA `(.L_x_186) ;  /* 0xfffffffc00f08947 */ /* 0x004fea000383ffff */
[----:B------:R-:W-:Y:S05]  /*7f20*/  BRA `(.L_x_187) ;  /* 0xffffffc4006c7947 */ /* 0x000fea000383ffff */
.L_x_86:
[----:B------:R-:W-:-:S07]  /*7f30*/  MOV R0, UR5 ;  /* 0x0000000500007c02 */ /* 0x000fce0008000f00 */
.L_x_188:
[----:B-1----:R1:W2:Y:S02]  /*7f40*/  SYNCS.PHASECHK.TRANS64.TRYWAIT P0, [R0+URZ], R3 ;  /* 0x00000003000075a7 */ /* 0x0022a400080011ff */
[----:B--2---:R-:W-:Y:S05]  /*7f50*/  @!P0 NANOSLEEP.SYNCS 0x989680 ;  /* 0x009896800000895d */ /* 0x004fea0003900000 */
[----:B------:R-:W2:Y:S02]  /*7f60*/  @!P0 SYNCS.PHASECHK.TRANS64 P0, [R0+URZ], R3 ;  /* 0x00000003000085a7 */ /* 0x000ea400080010ff */
[----:B--2---:R-:W-:Y:S05]  /*7f70*/  @!P0 BRA `(.L_x_188) ;  /* 0xfffffffc00f08947 */ /* 0x004fea000383ffff */
[----:B------:R-:W-:Y:S05]  /*7f80*/  BRA `(.L_x_189) ;  /* 0xffffffc400787947 */ /* 0x000fea000383ffff */
.L_x_87:
[----:B------:R-:W-:-:S07]  /*7f90*/  MOV R0, UR7 ;  /* 0x0000000700007c02 */ /* 0x000fce0008000f00 */
.L_x_190:
[----:B-1----:R1:W2:Y:S02]  /*7fa0*/  SYNCS.PHASECHK.TRANS64.TRYWAIT P0, [R0+URZ], R3 ;  /* 0x00000003000075a7 */ /* 0x0022a400080011ff */
[----:B--2---:R-:W-:Y:S05]  /*7fb0*/  @!P0 NANOSLEEP.SYNCS 0x989680 ;  /* 0x009896800000895d */ /* 0x004fea0003900000 */
[----:B------:R-:W2:Y:S02]  /*7fc0*/  @!P0 SYNCS.PHASECHK.TRANS64 P0, [R0+URZ], R3 ;  /* 0x00000003000085a7 */ /* 0x000ea400080010ff */
[----:B--2---:R-:W-:Y:S05]  /*7fd0*/  @!P0 BRA `(.L_x_190) ;  /* 0xfffffffc00f08947 */ /* 0x004fea000383ffff */
[----:B------:R-:W-:Y:S05]  /*7fe0*/  BRA `(.L_x_191) ;  /* 0xffffffc400847947 */ /* 0x000fea000383ffff */
.L_x_92:
[----:B---3--:R3:W1:Y:S02]  /*7ff0*/  SYNCS.PHASECHK.TRANS64.TRYWAIT P0, [R0+URZ+0x1d0], R3 ;  /* 0x0001d003000075a7 */ /* 0x00866400080011ff */
[----:B-1----:R-:W-:Y:S05]  /*8000*/  @!P0 NANOSLEEP.SYNCS 0x989680 ;  /* 0x009896800000895d */ /* 0x002fea0003900000 */
[----:B------:R-:W1:Y:S02]  /*8010*/  @!P0 SYNCS.PHASECHK.TRANS64 P0, [R0+URZ+0x1d0], R3 ;  /* 0x0001d003000085a7 */ /* 0x000e6400080010ff */
[----:B-1----:R-:W-:Y:S05]  /*8020*/  @!P0 BRA `(.L_x_92) ;  /* 0xfffffffc00f08947 */ /* 0x002fea000383ffff */
[----:B------:R-:W-:Y:S05]  /*8030*/  BRA `(.L_x_192) ;  /* 0xffffffc800807947 */ /* 0x000fea000383ffff */
.L_x_95:
[----:B------:R-:W-:Y:S07]  /*8040*/  MOV R0, UR6 ;  /* 0x0000000600007c02 */ /* 0x000fee0008000f00 */
.L_x_193:
[----:B-1----:R1:W3:Y:S02]  /*8050*/  SYNCS.PHASECHK.TRANS64.TRYWAIT P0, [R0+URZ+0x1c8], R3 ;  /* 0x0001c803000075a7 */ /* 0x0022e400080011ff */
[----:B---3--:R-:W-:Y:S05]  /*8060*/  @!P0 NANOSLEEP.SYNCS 0x989680 ;  /* 0x009896800000895d */ /* 0x008fea0003900000 */
[----:B------:R-:W3:Y:S02]  /*8070*/  @!P0 SYNCS.PHASECHK.TRANS64 P0, [R0+URZ+0x1c8], R3 ;  /* 0x0001c803000085a7 */ /* 0x000ee400080010ff */
[----:B---3--:R-:W-:Y:S05]  /*8080*/  @!P0 BRA `(.L_x_193) ;  /* 0xfffffffc00f08947 */ /* 0x008fea000383ffff */
[----:B------:R-:W-:Y:S05]  /*8090*/  BRA `(.L_x_94) ;  /* 0xffffffcc006c7947 */ /* 0x000fea000383ffff */
.L_x_98:
[----:B------:R-:W-:Y:S07]  /*80a0*/  MOV R3, UR6 ;  /* 0x0000000600037c02 */ /* 0x000fee0008000f00 */
.L_x_194:
[----:B-1----:R1:W2:Y:S02]  /*80b0*/  SYNCS.PHASECHK.TRANS64.TRYWAIT P2, [R3+URZ+0x1b8], R26 ;  /* 0x0001b81a030075a7 */ /* 0x0022a400080411ff */
[----:B--2---:R-:W-:Y:S05]  /*80c0*/  @!P2 NANOSLEEP.SYNCS 0x989680 ;  /* 0x009896800000a95d */ /* 0x004fea0003900000 */
[----:B------:R-:W2:Y:S02]  /*80d0*/  @!P2 SYNCS.PHASECHK.TRANS64 P2, [R3+URZ+0x1b8], R26 ;  /* 0x0001b81a0300a5a7 */ /* 0x000ea400080410ff */
[----:B--2---:R-:W-:Y:S05]  /*80e0*/  @!P2 BRA `(.L_x_194) ;  /* 0xfffffffc00f0a947 */ /* 0x004fea000383ffff */
[----:B------:R-:W-:Y:S05]  /*80f0*/  BRA `(.L_x_195) ;  /* 0xffffffd000007947 */ /* 0x000fea000383ffff */
.L_x_101:
[----:B--2---:R2:W1:Y:S02]  /*8100*/  SYNCS.PHASECHK.TRANS64.TRYWAIT P0, [R0+URZ+0x1d0], R3 ;  /* 0x0001d003000075a7 */ /* 0x00446400080011ff */
[----:B-1----:R-:W-:Y:S05]  /*8110*/  @!P0 NANOSLEEP.SYNCS 0x989680 ;  /* 0x009896800000895d */ /* 0x002fea0003900000 */
[----:B------:R-:W1:Y:S02]  /*8120*/  @!P0 SYNCS.PHASECHK.TRANS64 P0, [R0+URZ+0x1d0], R3 ;  /* 0x0001d003000085a7 */ /* 0x000e6400080010ff */
[----:B-1----:R-:W-:Y:S05]  /*8130*/  @!P0 BRA `(.L_x_101) ;  /* 0xfffffffc00f08947 */ /* 0x002fea000383ffff */
[----:B------:R-:W-:Y:S05]  /*8140*/  BRA `(.L_x_196) ;  /* 0xffffffd4005c7947 */ /* 0x000fea000383ffff */
.L_x_112:
[----:B-1----:R-:W-:Y:S04]  /*8150*/  MOV R0, UR43 ;  /* 0x0000002b00007c02 */ /* 0x002fe80008000f00 */
[----:B------:R1:W2:Y:S03]  /*8160*/  SYNCS.PHASECHK.TRANS64.TRYWAIT P1, [R0+URZ+0x1b0], R3 ;  /* 0x0001b003000075a7 */ /* 0x0002a600080211ff */
[----:B--2---:R-:W-:Y:S05]  /*8170*/  @!P1 NANOSLEEP.SYNCS 0x989680 ;  /* 0x009896800000995d */ /* 0x004fea0003900000 */
[----:B------:R-:W2:Y:S02]  /*8180*/  @!P1 SYNCS.PHASECHK.TRANS64 P1, [R0+URZ+0x1b0], R3 ;  /* 0x0001b003000095a7 */ /* 0x000ea400080210ff */
[----:B--2---:R-:W-:Y:S05]  /*8190*/  @!P1 BRA `(.L_x_112) ;  /* 0xfffffffc00ec9947 */ /* 0x004fea000383ffff */
[----:B------:R-:W-:Y:S05]  /*81a0*/  BRA `(.L_x_111) ;  /* 0xffffffe000507947 */ /* 0x000fea000383ffff */
.L_x_114:
[----:B-1----:R1:W4:Y:S02]  /*81b0*/  SYNCS.PHASECHK.TRANS64.TRYWAIT P1, [R92+URZ+0x1f0], R7 ;  /* 0x0001f0075c0075a7 */ /* 0x00232400080211ff */
[----:B----4-:R-:W-:Y:S05]  /*81c0*/  @!P1 NANOSLEEP.SYNCS 0x989680 ;  /* 0x009896800000995d */ /* 0x010fea0003900000 */
[----:B------:R-:W4:Y:S02]  /*81d0*/  @!P1 SYNCS.PHASECHK.TRANS64 P1, [R92+URZ+0x1f0], R7 ;  /* 0x0001f0075c0095a7 */ /* 0x000f2400080210ff */
[----:B----4-:R-:W-:Y:S05]  /*81e0*/  @!P1 BRA `(.L_x_114) ;  /* 0xfffffffc00f09947 */ /* 0x010fea000383ffff */
[----:B------:R-:W-:Y:S05]  /*81f0*/  BRA `(.L_x_113) ;  /* 0xffffffe0008c7947 */ /* 0x000fea000383ffff */
        .weak           $__internal_0_$__cuda_sm10x_tcgen05_guardrail_trap_col_being_dealloced_not_returned_by_alloc
        .type           $__internal_0_$__cuda_sm10x_tcgen05_guardrail_trap_col_being_dealloced_not_returned_by_alloc,@function
        .size           $__internal_0_$__cuda_sm10x_tcgen05_guardrail_trap_col_being_dealloced_not_returned_by_alloc,($__internal_1_$__cuda_sm10x_tcgen05_guardrail_trap_phase_invalid_during_alloc - $__internal_0_$__cuda_sm10x_tcgen05_guardrail_trap_col_being_dealloced_not_returned_by_alloc)
$__internal_0_$__cuda_sm10x_tcgen05_guardrail_trap_col_being_dealloced_not_returned_by_alloc:
[----:B------:R-:W-:Y:S05]  /*8200*/  BPT.TRAP 0x1 ;  /* 0x000000040000795c */ /* 0x000fea0000300000 */
[----:B------:R-:W-:-:S04]  /*8210*/  HFMA2 R3, -RZ, RZ, 0, 0 ;  /* 0x00000000ff037431 */ /* 0x000fc800000001ff */
[----:B------:R-:W-:Y:S05]  /*8220*/  RET.REL.NODEC R2 `(_ZN7cutlass13device_kernelINS_4gemm6kernel13GemmUniversalIN4cute5tupleIJiiiiEEENS1_10collective13CollectiveMmaINS1_35MainloopSm100TmaUmmaWarpSpecializedILi27ELi2ELi4ENS5_IJNS4_1CILi1EEESB_SB_EEEEENS5_IJNSA_ILi64EEESE_SE_EEEaNS5_IJlSB_lEEEaNS5_IJSB_llEEENS4_8TiledMMAINS4_8MMA_AtomIJNS4_15SM100_MMA_S8_SSIaaiLi64ELi64ELNS4_4UMMA5MajorE0ELSM_1ELNSL_8SaturateE0EEEEEENS4_6LayoutISC_NS5_IJNSA_ILi0EEESR_SR_EEEEENS5_IJNS4_10UnderscoreESU_SU_EEEEENS4_13SM90_TMA_LOADENS4_14ComposedLayoutINS4_7SwizzleILi2ELi4ELi3EEENS4_18smem_ptr_flag_bitsILi8EEENSQ_INS5_IJNSA_ILi8EEESE_EEENS5_IJSE_SB_EEEEEEEvNS4_8identityESX_NSY_IS10_S12_NSQ_INS5_IJSE_S13_EEENS5_IJSB_SE_EEEEEEEvS18_EENS_8epilogue10collective18CollectiveEpilogueINS1E_23Sm100TmaWarpSpecializedILi1ELi1ELi32ELb0ELb0EEEJSF_NS5_IJNSQ_ISE_SB_EES1J_EEEaSG_aSG_NS1E_6fusion15FusionCallbacksIS1I_NS1L_17LinearCombinationIaiaiLNS_15FloatRoundStyleE2EEESF_S1K_JEEENS4_5SM1004TMEM4LOAD26SM100_TMEM_LOAD_16dp32b32xESX_S17_NS4_39AutoVectorizingCopyWithAssumedAlignmentILi128EEENS4_14SM90_TMA_STOREES17_S1W_S1W_EEEvvEEEEvNT_6ParamsE) ;  /* 0xffffff7c02747950 */ /* 0x000fea0003c3ffff */
        .weak           $__internal_1_$__cuda_sm10x_tcgen05_guardrail_trap_phase_invalid_during_alloc
        .type           $__internal_1_$__cuda_sm10x_tcgen05_guardrail_trap_phase_invalid_during_alloc,@function
        .size           $__internal_1_$__cuda_sm10x_tcgen05_guardrail_trap_phase_invalid_during_alloc,($__internal_2_$__cuda_sm10x_tcgen05_guardrail_trap_unallocated_columns_being_dealloced - $__internal_1_$__cuda_sm10x_tcgen05_guardrail_trap_phase_invalid_during_alloc)
$__internal_1_$__cuda_sm10x_tcgen05_guardrail_trap_phase_invalid_during_alloc:
[----:B------:R-:W-:Y:S05]  /*8230*/  BPT.TRAP 0x1 ;  /* 0x000000040000795c */ /* 0x000fea0000300000 */
[----:B------:R-:W-:-:S04]  /*8240*/  MOV R3, 0x0 ;  /* 0x0000000000037802 */ /* 0x000fc80000000f00 */
[----:B------:R-:W-:Y:S05]  /*8250*/  RET.REL.NODEC R2 `(_ZN7cutlass13device_kernelINS_4gemm6kernel13GemmUniversalIN4cute5tupleIJiiiiEEENS1_10collective13CollectiveMmaINS1_35MainloopSm100TmaUmmaWarpSpecializedILi27ELi2ELi4ENS5_IJNS4_1CILi1EEESB_SB_EEEEENS5_IJNSA_ILi64EEESE_SE_EEEaNS5_IJlSB_lEEEaNS5_IJSB_llEEENS4_8TiledMMAINS4_8MMA_AtomIJNS4_15SM100_MMA_S8_SSIaaiLi64ELi64ELNS4_4UMMA5MajorE0ELSM_1ELNSL_8SaturateE0EEEEEENS4_6LayoutISC_NS5_IJNSA_ILi0EEESR_SR_EEEEENS5_IJNS4_10UnderscoreESU_SU_EEEEENS4_13SM90_TMA_LOADENS4_14ComposedLayoutINS4_7SwizzleILi2ELi4ELi3EEENS4_18smem_ptr_flag_bitsILi8EEENSQ_INS5_IJNSA_ILi8EEESE_EEENS5_IJSE_SB_EEEEEEEvNS4_8identityESX_NSY_IS10_S12_NSQ_INS5_IJSE_S13_EEENS5_IJSB_SE_EEEEEEEvS18_EENS_8epilogue10collective18CollectiveEpilogueINS1E_23Sm100TmaWarpSpecializedILi1ELi1ELi32ELb0ELb0EEEJSF_NS5_IJNSQ_ISE_SB_EES1J_EEEaSG_aSG_NS1E_6fusion15FusionCallbacksIS1I_NS1L_17LinearCombinationIaiaiLNS_15FloatRoundStyleE2EEESF_S1K_JEEENS4_5SM1004TMEM4LOAD26SM100_TMEM_LOAD_16dp32b32xESX_S17_NS4_39AutoVectorizingCopyWithAssumedAlignmentILi128EEENS4_14SM90_TMA_STOREES17_S1W_S1W_EEEvvEEEEvNT_6ParamsE) ;  /* 0xffffff7c02687950 */ /* 0x000fea0003c3ffff */
        .weak           $__internal_2_$__cuda_sm10x_tcgen05_guardrail_trap_unallocated_columns_being_dealloced
        .type           $__internal_2_$__cuda_sm10x_tcgen05_guardrail_trap_unallocated_columns_being_dealloced,@function
        .size           $__internal_2_$__cuda_sm10x_tcgen05_guardrail_trap_unallocated_columns_being_dealloced,(.L_x_198 - $__internal_2_$__cuda_sm10x_tcgen05_guardrail_trap_unallocated_columns_being_dealloced)
$__internal_2_$__cuda_sm10x_tcgen05_guardrail_trap_unallocated_columns_being_dealloced:
[----:B------:R-:W-:Y:S05]  /*8260*/  BPT.TRAP 0x1 ;  /* 0x000000040000795c */ /* 0x000fea0000300000 */
[----:B------:R-:W-:-:S04]  /*8270*/  HFMA2 R3, -RZ, RZ, 0, 0 ;  /* 0x00000000ff037431 */ /* 0x000fc800000001ff */
[----:B------:R-:W-:Y:S05]  /*8280*/  RET.REL.NODEC R2 `(_ZN7cutlass13device_kernelINS_4gemm6kernel13GemmUniversalIN4cute5tupleIJiiiiEEENS1_10collective13CollectiveMmaINS1_35MainloopSm100TmaUmmaWarpSpecializedILi27ELi2ELi4ENS5_IJNS4_1CILi1EEESB_SB_EEEEENS5_IJNSA_ILi64EEESE_SE_EEEaNS5_IJlSB_lEEEaNS5_IJSB_llEEENS4_8TiledMMAINS4_8MMA_AtomIJNS4_15SM100_MMA_S8_SSIaaiLi64ELi64ELNS4_4UMMA5MajorE0ELSM_1ELNSL_8SaturateE0EEEEEENS4_6LayoutISC_NS5_IJNSA_ILi0EEESR_SR_EEEEENS5_IJNS4_10UnderscoreESU_SU_EEEEENS4_13SM90_TMA_LOADENS4_14ComposedLayoutINS4_7SwizzleILi2ELi4ELi3EEENS4_18smem_ptr_flag_bitsILi8EEENSQ_INS5_IJNSA_ILi8EEESE_EEENS5_IJSE_SB_EEEEEEEvNS4_8identityESX_NSY_IS10_S12_NSQ_INS5_IJSE_S13_EEENS5_IJSB_SE_EEEEEEEvS18_EENS_8epilogue10collective18CollectiveEpilogueINS1E_23Sm100TmaWarpSpecializedILi1ELi1ELi32ELb0ELb0EEEJSF_NS5_IJNSQ_ISE_SB_EES1J_EEEaSG_aSG_NS1E_6fusion15FusionCallbacksIS1I_NS1L_17LinearCombinationIaiaiLNS_15FloatRoundStyleE2EEESF_S1K_JEEENS4_5SM1004TMEM4LOAD26SM100_TMEM_LOAD_16dp32b32xESX_S17_NS4_39AutoVectorizingCopyWithAssumedAlignmentILi128EEENS4_14SM90_TMA_STOREES17_S1W_S1W_EEEvvEEEEvNT_6ParamsE) ;  /* 0xffffff7c025c7950 */ /* 0x000fea0003c3ffff */
.L_x_197:
[----:B------:R-:W-:-:S00]  /*8290*/  BRA `(.L_x_197) ;  /* 0xfffffffc00fc7947 */ /* 0x000fc0000383ffff */
[----:B------:R-:W-:-:S00]  /*82a0*/  NOP ;  /* 0x0000000000007918 */ /* 0x000fc00000000000 */
        /* <DEDUP_REMOVED lines=13> */
.L_x_198:


//--------------------- .nv.global.init           --------------------------
	.section	.nv.global.init,"aw",@progbits
.nv.global.init:
	.type		$str$27,@object
	.size		$str$27,($str$28 - $str$27)
$str$27:
        /*0000*/ 	.byte	0x28, 0x61, 0x64, 0x64, 0x72, 0x65, 0x73, 0x73, 0x20, 0x26, 0x20, 0x6d, 0x61, 0x73, 0x6b, 0x29
        /*0010*/ 	.byte	0x20, 0x3d, 0x3d, 0x20, 0x30, 0x00
	.type		$str$28,@object
	.size		$str$28,($str$26 - $str$28)
$str$28:
        /*0016*/ 	.byte	0x2f, 0x74, 0x6d, 0x70, 0x2f, 0x63, 0x75, 0x74, 0x6c, 0x61, 0x73, 0x73, 0x5f, 0x73, 0x77, 0x65
        /*0026*/ 	.byte	0x65, 0x70, 0x5f, 0x73, 0x72, 0x63, 0x2f, 0x69, 0x6e, 0x63, 0x6c, 0x75, 0x64, 0x65, 0x2f, 0x63
        /*0036*/ 	.byte	0x75, 0x74, 0x65, 0x2f, 0x70, 0x6f, 0x69, 0x6e, 0x74, 0x65, 0x72, 0x5f, 0x66, 0x6c, 0x61, 0x67
        /*0046*/ 	.byte	0x67, 0x65, 0x64, 0x2e, 0x68, 0x70, 0x70, 0x00
	.type		$str$26,@object
	.size		$str$26,($str$25 - $str$26)
$str$26:
        /*004e*/ 	.byte	0x2f, 0x74, 0x6d, 0x70, 0x2f, 0x63, 0x75, 0x74, 0x6c, 0x61, 0x73, 0x73, 0x5f, 0x73, 0x77, 0x65
        /*005e*/ 	.byte	0x65, 0x70, 0x5f, 0x73, 0x72, 0x63, 0x2f, 0x69, 0x6e, 0x63, 0x6c, 0x75, 0x64, 0x65, 0x2f, 0x63
        /*006e*/ 	.byte	0x75, 0x74, 0x65, 0x2f, 0x61, 0x74, 0x6f, 0x6d, 0x2f, 0x63, 0x6f, 0x70, 0x79, 0x5f, 0x74, 0x72
        /*007e*/ 	.byte	0x61, 0x69, 0x74, 0x73, 0x5f, 0x73, 0x6d, 0x31, 0x30, 0x30, 0x2e, 0x68, 0x70, 0x70, 0x00
	.type		$str$25,@object
	.size		$str$25,(__unnamed_1 - $str$25)
$str$25:
        /*008d*/ 	.byte	0x28, 0x28, 0x75, 0x69, 0x6e, 0x74, 0x33, 0x32, 0x5f, 0x74, 0x28, 0x74, 0x68, 0x72, 0x65, 0x61
        /*009d*/ 	.byte	0x64, 0x49, 0x64, 0x78, 0x2e, 0x78, 0x29, 0x20, 0x2f, 0x20, 0x33, 0x32, 0x29, 0x20, 0x25, 0x20
        /*00ad*/ 	.byte	0x34, 0x29, 0x20, 0x3d, 0x3d, 0x20, 0x28, 0x28, 0x28, 0x74, 0x6d, 0x65, 0x6d, 0x5f, 0x61, 0x64
        /*00bd*/ 	.byte	0x64, 0x72, 0x20, 0x3e, 0x3e, 0x20, 0x31, 0x36, 0x29, 0x20, 0x2f, 0x20, 0x33, 0x32, 0x29, 0x20
        /*00cd*/ 	.byte	0x25, 0x20, 0x34, 0x29, 0x00
	.type		__unnamed_1,@object
	.size		__unnamed_1,(__unnamed_2 - __unnamed_1)
__unnamed_1:
        /*00d2*/ 	.byte	0x61, 0x75, 0x74, 0x6f, 0x20, 0x63, 0x75, 0x74, 0x65, 0x3a, 0x3a, 0x61, 0x73, 0x5f, 0x70, 0x6f
        /* <DEDUP_REMOVED lines=24> */
        /*0262*/ 	.byte	0x00
	.type		__unnamed_2,@object
	.size		__unnamed_2,(.L_2 - __unnamed_2)
__unnamed_2:
        /* <DEDUP_REMOVED lines=41> */
.L_2:


//--------------------- .nv.shared._ZN7cutlass13device_kernelINS_4gemm6kernel13GemmUniversalIN4cute5tupleIJiiiiEEENS1_10collective13CollectiveMmaINS1_35MainloopSm100TmaUmmaWarpSpecializedILi27ELi2ELi4ENS5_IJNS4_1CILi1EEESB_SB_EEEEENS5_IJNSA_ILi64EEESE_SE_EEEaNS5_IJlSB_lEEEaNS5_IJSB_llEEENS4_8TiledMMAINS4_8MMA_AtomIJNS4_15SM100_MMA_S8_SSIaaiLi64ELi64ELNS4_4UMMA5MajorE0ELSM_1ELNSL_8SaturateE0EEEEEENS4_6LayoutISC_NS5_IJNSA_ILi0EEESR_SR_EEEEENS5_IJNS4_10UnderscoreESU_SU_EEEEENS4_13SM90_TMA_LOADENS4_14ComposedLayoutINS4_7SwizzleILi2ELi4ELi3EEENS4_18smem_ptr_flag_bitsILi8EEENSQ_INS5_IJNSA_ILi8EEESE_EEENS5_IJSE_SB_EEEEEEEvNS4_8identityESX_NSY_IS10_S12_NSQ_INS5_IJSE_S13_EEENS5_IJSB_SE_EEEEEEEvS18_EENS_8epilogue10collective18CollectiveEpilogueINS1E_23Sm100TmaWarpSpecializedILi1ELi1ELi32ELb0ELb0EEEJSF_NS5_IJNSQ_ISE_SB_EES1J_EEEaSG_aSG_NS1E_6fusion15FusionCallbacksIS1I_NS1L_17LinearCombinationIaiaiLNS_15FloatRoundStyleE2EEESF_S1K_JEEENS4_5SM1004TMEM4LOAD26SM100_TMEM_LOAD_16dp32b32xESX_S17_NS4_39AutoVectorizingCopyWithAssumedAlignmentILi128EEENS4_14SM90_TMA_STOREES17_S1W_S1W_EEEvvEEEEvNT_6ParamsE --------------------------
	.section	.nv.shared._ZN7cutlass13device_kernelINS_4gemm6kernel13GemmUniversalIN4cute5tupleIJiiiiEEENS1_10collective13CollectiveMmaINS1_35MainloopSm100TmaUmmaWarpSpecializedILi27ELi2ELi4ENS5_IJNS4_1CILi1EEESB_SB_EEEEENS5_IJNSA_ILi64EEESE_SE_EEEaNS5_IJlSB_lEEEaNS5_IJSB_llEEENS4_8TiledMMAINS4_8MMA_AtomIJNS4_15SM100_MMA_S8_SSIaaiLi64ELi64ELNS4_4UMMA5MajorE0ELSM_1ELNSL_8SaturateE0EEEEEENS4_6LayoutISC_NS5_IJNSA_ILi0EEESR_SR_EEEEENS5_IJNS4_10UnderscoreESU_SU_EEEEENS4_13SM90_TMA_LOADENS4_14ComposedLayoutINS4_7SwizzleILi2ELi4ELi3EEENS4_18smem_ptr_flag_bitsILi8EEENSQ_INS5_IJNSA_ILi8EEESE_EEENS5_IJSE_SB_EEEEEEEvNS4_8identityESX_NSY_IS10_S12_NSQ_INS5_IJSE_S13_EEENS5_IJSB_SE_EEEEEEEvS18_EENS_8epilogue10collective18CollectiveEpilogueINS1E_23Sm100TmaWarpSpecializedILi1ELi1ELi32ELb0ELb0EEEJSF_NS5_IJNSQ_ISE_SB_EES1J_EEEaSG_aSG_NS1E_6fusion15FusionCallbacksIS1I_NS1L_17LinearCombinationIaiaiLNS_15FloatRoundStyleE2EEESF_S1K_JEEENS4_5SM1004TMEM4LOAD26SM100_TMEM_LOAD_16dp32b32xESX_S17_NS4_39AutoVectorizingCopyWithAssumedAlignmentILi128EEENS4_14SM90_TMA_STOREES17_S1W_S1W_EEEvvEEEEvNT_6ParamsE,"aw",@nobits
	.sectionflags	@""
	.align	16
	.zero		1024


//--------------------- .nv.shared.reserved.0     --------------------------
	.section	.nv.shared.reserved.0,"aw",@nobits
	.weak		__nv_reservedSMEM_offset_0_alias
	.size		__nv_reservedSMEM_offset_0_alias, 0, 64
	.other		__nv_reservedSMEM_offset_0_alias,@"STO_CUDA_RESERVED_SHARED STV_DEFAULT"
__nv_reservedSMEM_offset_0_alias:
	.zero		0
.nv.shared.reserved.0:
	.zero		64
	.weak		__nv_reservedSMEM_tcgen05_partition
	.type		__nv_reservedSMEM_tcgen05_partition,@object
	.size		__nv_reservedSMEM_tcgen05_partition,(.L_0 - __nv_reservedSMEM_tcgen05_partition)
__nv_reservedSMEM_tcgen05_partition:
	.zero		32
.L_0:


//--------------------- .nv.global                --------------------------
	.section	.nv.global,"aw",@nobits
.nv.global:
	.type		_ZN40_INTERNAL_3dd6393a_4_k_cu_9227a9d1_404244cute1_E,@object
	.size		_ZN40_INTERNAL_3dd6393a_4_k_cu_9227a9d1_404244cute1_E,(_ZN40_INTERNAL_3dd6393a_4_k_cu_9227a9d1_404244cuda3std3__45__cpo6cbeginE - _ZN40_INTERNAL_3dd6393a_4_k_cu_9227a9d1_404244cute1_E)
_ZN40_INTERNAL_3dd6393a_4_k_cu_9227a9d1_404244cute1_E:
	.zero		1
	.type		_ZN40_INTERNAL_3dd6393a_4_k_cu_9227a9d1_404244cuda3std3__45__cpo6cbeginE,@object
	.size		_ZN40_INTERNAL_3dd6393a_4_k_cu_9227a9d1_404244cuda3std3__45__cpo6cbeginE,(_ZN40_INTERNAL_3dd6393a_4_k_cu_9227a9d1_404244cuda3std3__48in_placeE - _ZN40_INTERNAL_3dd6393a_4_k_cu_9227a9d1_404244cuda3std3__45__cpo6cbeginE)
_ZN40_INTERNAL_3dd6393a_4_k_cu_9227a9d1_404244cuda3std3__45__cpo6cbeginE:
	.zero		1
	.type		_ZN40_INTERNAL_3dd6393a_4_k_cu_9227a9d1_404244cuda3std3__48in_placeE,@object
	.size		_ZN40_INTERNAL_3dd6393a_4_k_cu_9227a9d1_404244cuda3std3__48in_placeE,(_ZN40_INTERNAL_3dd6393a_4_k_cu_9227a9d1_404244cuda3std6ranges3__45__cpo9iter_moveE - _ZN40_INTERNAL_3dd6393a_4_k_cu_9227a9d1_404244cuda3std3__48in_placeE)
_ZN40_INTERNAL_3dd6393a_4_k_cu_9227a9d1_404244cuda3std3__48in_placeE:
	.zero		1
	.type		_ZN40_INTERNAL_3dd6393a_4_k_cu_9227a9d1_404244cuda3std6ranges3__45__cpo9iter_moveE,@object
	.size		_ZN40_INTERNAL_3dd6393a_4_k_cu_9227a9d1_404244cuda3std6ranges3__45__cpo9iter_moveE,(_ZN40_INTERNAL_3dd6393a_4_k_cu_9227a9d1_404244cuda3std3__45__cpo5beginE - _ZN40_INTERNAL_3dd6393a_4_k_cu_9227a9d1_404244cuda3std6ranges3__45__cpo9iter_moveE)
_ZN40_INTERNAL_3dd6393a_4_k_cu_9227a9d1_404244cuda3std6ranges3__45__cpo9iter_moveE:
	.zero		1
	.type		_ZN40_INTERNAL_3dd6393a_4_k_cu_9227a9d1_404244cuda3std3__45__cpo5beginE,@object
	.size		_ZN40_INTERNAL_3dd6393a_4_k_cu_9227a9d1_404244cuda3std3__45__cpo5beginE,(_ZN40_INTERNAL_3dd6393a_4_k_cu_9227a9d1_404244cuda3std3__442_GLOBAL__N__3dd6393a_4_k_cu_9227a9d1_404246ignoreE - _ZN40_INTERNAL_3dd6393a_4_k_cu_9227a9d1_404244cuda3std3__45__cpo5beginE)
_ZN40_INTERNAL_3dd6393a_4_k_cu_9227a9d1_404244cuda3std3__45__cpo5beginE:
	.zero		1
	.type		_ZN40_INTERNAL_3dd6393a_4_k_cu_9227a9d1_404244cuda3std3__442_GLOBAL__N__3dd6393a_4_k_cu_9227a9d1_404246ignoreE,@object
	.size		_ZN40_INTERNAL_3dd6393a_4_k_cu_9227a9d1_404244cuda3std3__442_GLOBAL__N__3dd6393a_4_k_cu_9227a9d1_404246ignoreE,(_ZN40_INTERNAL_3dd6393a_4_k_cu_9227a9d1_404244cute7productE - _ZN40_INTERNAL_3dd6393a_4_k_cu_9227a9d1_404244cuda3std3__442_GLOBAL__N__3dd6393a_4_k_cu_9227a9d1_404246ignoreE)
_ZN40_INTERNAL_3dd6393a_4_k_cu_9227a9d1_404244cuda3std3__442_GLOBAL__N__3dd6393a_4_k_cu_9227a9d1_404246ignoreE:
	.zero		1
	.type		_ZN40_INTERNAL_3dd6393a_4_k_cu_9227a9d1_404244cute7productE,@object
	.size		_ZN40_INTERNAL_3dd6393a_4_k_cu_9227a9d1_404244cute7productE,(_ZN40_INTERNAL_3dd6393a_4_k_cu_9227a9d1_404244cuda3std3__45__cpo3endE - _ZN40_INTERNAL_3dd6393a_4_k_cu_9227a9d1_404244cute7productE)
_ZN40_INTERNAL_3dd6393a_4_k_cu_9227a9d1_404244cute7productE:
	.zero		1
	.type		_ZN40_INTERNAL_3dd6393a_4_k_cu_9227a9d1_404244cuda3std3__45__cpo3endE,@object
	.size		_ZN40_INTERNAL_3dd6393a_4_k_cu_9227a9d1_404244cuda3std3__45__cpo3endE,(_ZN40_INTERNAL_3dd6393a_4_k_cu_9227a9d1_404244cuda3std3__419piecewise_constructE - _ZN40_INTERNAL_3dd6393a_4_k_cu_9227a9d1_404244cuda3std3__45__cpo3endE)
_ZN40_INTERNAL_3dd6393a_4_k_cu_9227a9d1_404244cuda3std3__45__cpo3endE:
	.zero		1
	.type		_ZN40_INTERNAL_3dd6393a_4_k_cu_9227a9d1_404244cuda3std3__419piecewise_constructE,@object
	.size		_ZN40_INTERNAL_3dd6393a_4_k_cu_9227a9d1_404244cuda3std3__419piecewise_constructE,(_ZN40_INTERNAL_3dd6393a_4_k_cu_9227a9d1_404244cuda3std3__45__cpo4cendE - _ZN40_INTERNAL_3dd6393a_4_k_cu_9227a9d1_404244cuda3std3__419piecewise_constructE)
_ZN40_INTERNAL_3dd6393a_4_k_cu_9227a9d1_404244cuda3std3__419piecewise_constructE:
	.zero		1
	.type		_ZN40_INTERNAL_3dd6393a_4_k_cu_9227a9d1_404244cuda3std3__45__cpo4cendE,@object
	.size		_ZN40_INTERNAL_3dd6393a_4_k_cu_9227a9d1_404244cuda3std3__45__cpo4cendE,(_ZN40_INTERNAL_3dd6393a_4_k_cu_9227a9d1_404244cuda3std6ranges3__45__cpo4swapE - _ZN40_INTERNAL_3dd6393a_4_k_cu_9227a9d1_404244cuda3std3__45__cpo4cendE)
_ZN40_INTERNAL_3dd6393a_4_k_cu_9227a9d1_404244cuda3std3__45__cpo4cendE:
	.zero		1
	.type		_ZN40_INTERNAL_3dd6393a_4_k_cu_9227a9d1_404244cuda3std6ranges3__45__cpo4swapE,@object
	.size		_ZN40_INTERNAL_3dd6393a_4_k_cu_9227a9d1_404244cuda3std6ranges3__45__cpo4swapE,(.L_10 - _ZN40_INTERNAL_3dd6393a_4_k_cu_9227a9d1_404244cuda3std6ranges3__45__cpo4swapE)
_ZN40_INTERNAL_3dd6393a_4_k_cu_9227a9d1_404244cuda3std6ranges3__45__cpo4swapE:
	.zero		1
.L_10:


//--------------------- .nv.constant0._ZN7cutlass13device_kernelINS_4gemm6kernel13GemmUniversalIN4cute5tupleIJiiiiEEENS1_10collective13CollectiveMmaINS1_35MainloopSm100TmaUmmaWarpSpecializedILi27ELi2ELi4ENS5_IJNS4_1CILi1EEESB_SB_EEEEENS5_IJNSA_ILi64EEESE_SE_EEEaNS5_IJlSB_lEEEaNS5_IJSB_llEEENS4_8TiledMMAINS4_8MMA_AtomIJNS4_15SM100_MMA_S8_SSIaaiLi64ELi64ELNS4_4UMMA5MajorE0ELSM_1ELNSL_8SaturateE0EEEEEENS4_6LayoutISC_NS5_IJNSA_ILi0EEESR_SR_EEEEENS5_IJNS4_10UnderscoreESU_SU_EEEEENS4_13SM90_TMA_LOADENS4_14ComposedLayoutINS4_7SwizzleILi2ELi4ELi3EEENS4_18smem_ptr_flag_bitsILi8EEENSQ_INS5_IJNSA_ILi8EEESE_EEENS5_IJSE_SB_EEEEEEEvNS4_8identityESX_NSY_IS10_S12_NSQ_INS5_IJSE_S13_EEENS5_IJSB_SE_EEEEEEEvS18_EENS_8epilogue10collective18CollectiveEpilogueINS1E_23Sm100TmaWarpSpecializedILi1ELi1ELi32ELb0ELb0EEEJSF_NS5_IJNSQ_ISE_SB_EES1J_EEEaSG_aSG_NS1E_6fusion15FusionCallbacksIS1I_NS1L_17LinearCombinationIaiaiLNS_15FloatRoundStyleE2EEESF_S1K_JEEENS4_5SM1004TMEM4LOAD26SM100_TMEM_LOAD_16dp32b32xESX_S17_NS4_39AutoVectorizingCopyWithAssumedAlignmentILi128EEENS4_14SM90_TMA_STOREES17_S1W_S1W_EEEvvEEEEvNT_6ParamsE --------------------------
	.section	.nv.constant0._ZN7cutlass13device_kernelINS_4gemm6kernel13GemmUniversalIN4cute5tupleIJiiiiEEENS1_10collective13CollectiveMmaINS1_35MainloopSm100TmaUmmaWarpSpecializedILi27ELi2ELi4ENS5_IJNS4_1CILi1EEESB_SB_EEEEENS5_IJNSA_ILi64EEESE_SE_EEEaNS5_IJlSB_lEEEaNS5_IJSB_llEEENS4_8TiledMMAINS4_8MMA_AtomIJNS4_15SM100_MMA_S8_SSIaaiLi64ELi64ELNS4_4UMMA5MajorE0ELSM_1ELNSL_8SaturateE0EEEEEENS4_6LayoutISC_NS5_IJNSA_ILi0EEESR_SR_EEEEENS5_IJNS4_10UnderscoreESU_SU_EEEEENS4_13SM90_TMA_LOADENS4_14ComposedLayoutINS4_7SwizzleILi2ELi4ELi3EEENS4_18smem_ptr_flag_bitsILi8EEENSQ_INS5_IJNSA_ILi8EEESE_EEENS5_IJSE_SB_EEEEEEEvNS4_8identityESX_NSY_IS10_S12_NSQ_INS5_IJSE_S13_EEENS5_IJSB_SE_EEEEEEEvS18_EENS_8epilogue10collective18CollectiveEpilogueINS1E_23Sm100TmaWarpSpecializedILi1ELi1ELi32ELb0ELb0EEEJSF_NS5_IJNSQ_ISE_SB_EES1J_EEEaSG_aSG_NS1E_6fusion15FusionCallbacksIS1I_NS1L_17LinearCombinationIaiaiLNS_15FloatRoundStyleE2EEESF_S1K_JEEENS4_5SM1004TMEM4LOAD26SM100_TMEM_LOAD_16dp32b32xESX_S17_NS4_39AutoVectorizingCopyWithAssumedAlignmentILi128EEENS4_14SM90_TMA_STOREES17_S1W_S1W_EEEvvEEEEvNT_6ParamsE,"a",@progbits
	.sectionflags	@""
	.align	4
.nv.constant0._ZN7cutlass13device_kernelINS_4gemm6kernel13GemmUniversalIN4cute5tupleIJiiiiEEENS1_10collective13CollectiveMmaINS1_35MainloopSm100TmaUmmaWarpSpecializedILi27ELi2ELi4ENS5_IJNS4_1CILi1EEESB_SB_EEEEENS5_IJNSA_ILi64EEESE_SE_EEEaNS5_IJlSB_lEEEaNS5_IJSB_llEEENS4_8TiledMMAINS4_8MMA_AtomIJNS4_15SM100_MMA_S8_SSIaaiLi64ELi64ELNS4_4UMMA5MajorE0ELSM_1ELNSL_8SaturateE0EEEEEENS4_6LayoutISC_NS5_IJNSA_ILi0EEESR_SR_EEEEENS5_IJNS4_10UnderscoreESU_SU_EEEEENS4_13SM90_TMA_LOADENS4_14ComposedLayoutINS4_7SwizzleILi2ELi4ELi3EEENS4_18smem_ptr_flag_bitsILi8EEENSQ_INS5_IJNSA_ILi8EEESE_EEENS5_IJSE_SB_EEEEEEEvNS4_8identityESX_NSY_IS10_S12_NSQ_INS5_IJSE_S13_EEENS5_IJSB_SE_EEEEEEEvS18_EENS_8epilogue10collective18CollectiveEpilogueINS1E_23Sm100TmaWarpSpecializedILi1ELi1ELi32ELb0ELb0EEEJSF_NS5_IJNSQ_ISE_SB_EES1J_EEEaSG_aSG_NS1E_6fusion15FusionCallbacksIS1I_NS1L_17LinearCombinationIaiaiLNS_15FloatRoundStyleE2EEESF_S1K_JEEENS4_5SM1004TMEM4LOAD26SM100_TMEM_LOAD_16dp32b32xESX_S17_NS4_39AutoVectorizingCopyWithAssumedAlignmentILi128EEENS4_14SM90_TMA_STOREES17_S1W_S1W_EEEvvEEEEvNT_6ParamsE:
	.zero		2944


//--------------------- SYMBOLS --------------------------

	.type		.nv.reservedSmem.offset0,@object
	.size		.nv.reservedSmem.offset0,0x4
	.type		.nv.reservedSmem.cap,@object
	.size		.nv.reservedSmem.cap,0x4
	.type		__assertfail,@function
